	.target	sm_90a

	.elftype	@"ET_EXEC"


//--------------------- .note.nv.tkinfo           --------------------------
	.section	.note.nv.tkinfo,"",@"SHT_NOTE"
	.sectionflags	@"SHF_NOTE_NV_TKINFO"
	.tkinfo
        /*0018*/ 	.word	0x00000002
        /*0030*/ 	.string	""
        /*0030*/ 	.string	"ptxas"
        /*0030*/ 	.string	"Cuda compilation tools, release 13.0, V13.0.88"
        /*0030*/ 	.string	"Build cuda_13.0.r13.0/compiler.36424714_0"
        /*0030*/ 	.string	"-arch sm_90a -m 64 "



//--------------------- .note.nv.cuinfo           --------------------------
	.section	.note.nv.cuinfo,"",@"SHT_NOTE"
	.sectionflags	@"SHF_NOTE_NV_CUINFO"
        /*0018*/ 	.short	0x0002
        /*001a*/ 	.short	0x005a
        /*001c*/ 	.short	0x0082
	.zero		2


//--------------------- .nv.info                  --------------------------
	.section	.nv.info,"",@"SHT_CUDA_INFO"
	.align	4


	//----- nvinfo : EIATTR_REGCOUNT
	.align		4
        /*0000*/ 	.byte	0x04, 0x2f
        /*0002*/ 	.short	(.L_15 - .L_14)
	.align		4
.L_14:
        /*0004*/ 	.word	index@(_ZN7cutlass13device_kernelINS_4gemm6kernel13GemmUniversalIN4cute5tupleIJiiiiEEENS1_10collective13CollectiveMmaINS1_34MainloopSm90TmaGmmaWarpSpecializedILi8ENS5_IJNS4_1CILi1EEESB_SB_EEENS1_35KernelTmaWarpSpecializedCooperativeEEENS5_IJNSA_ILi256EEENSA_ILi160EEENSA_ILi32EEEEEENS_10bfloat16_tENS5_IJlSB_lEEESJ_SK_NS4_8TiledMMAINS4_8MMA_AtomIJNS4_4SM904GMMA27MMA_64x32x16_F32BF16BF16_SSILNSO_5MajorE0ELSQ_0ELNSO_7ScaleInE1ELSR_1EEEEEENS4_6LayoutINS5_IJNSA_ILi2EEESB_SB_EEENS5_IJSB_NSA_ILi0EEESX_EEEEENS5_IJNS4_10UnderscoreES10_S10_EEEEENS4_13SM90_TMA_LOADENS4_14ComposedLayoutINS4_7SwizzleILi2ELi4ELi3EEENS4_18smem_ptr_flag_bitsILi16EEENSU_INS5_IJNSA_ILi8EEESH_EEENS5_IJSH_SB_EEEEEEEvNS4_8identityES13_S1D_vS1E_EENS_8epilogue10collective6detail29Sm90TmaWarpSpecializedAdapterINS1H_15DefaultEpilogueISJ_SK_SK_NS1G_6thread17LinearCombinationISJ_Li1EffLNS1L_9ScaleType4KindE0ELNS_15FloatRoundStyleE2ESJ_EENS1_15EpilogueDefaultEEEEEvvEEEEvNT_6ParamsE)
        /*0008*/ 	.word	0x000000a8


	//----- nvinfo : EIATTR_FRAME_SIZE
	.align		4
.L_15:
        /*000c*/ 	.byte	0x04, 0x11
        /*000e*/ 	.short	(.L_17 - .L_16)
	.align		4
.L_16:
        /*0010*/ 	.word	index@(_ZN7cutlass13device_kernelINS_4gemm6kernel13GemmUniversalIN4cute5tupleIJiiiiEEENS1_10collective13CollectiveMmaINS1_34MainloopSm90TmaGmmaWarpSpecializedILi8ENS5_IJNS4_1CILi1EEESB_SB_EEENS1_35KernelTmaWarpSpecializedCooperativeEEENS5_IJNSA_ILi256EEENSA_ILi160EEENSA_ILi32EEEEEENS_10bfloat16_tENS5_IJlSB_lEEESJ_SK_NS4_8TiledMMAINS4_8MMA_AtomIJNS4_4SM904GMMA27MMA_64x32x16_F32BF16BF16_SSILNSO_5MajorE0ELSQ_0ELNSO_7ScaleInE1ELSR_1EEEEEENS4_6LayoutINS5_IJNSA_ILi2EEESB_SB_EEENS5_IJSB_NSA_ILi0EEESX_EEEEENS5_IJNS4_10UnderscoreES10_S10_EEEEENS4_13SM90_TMA_LOADENS4_14ComposedLayoutINS4_7SwizzleILi2ELi4ELi3EEENS4_18smem_ptr_flag_bitsILi16EEENSU_INS5_IJNSA_ILi8EEESH_EEENS5_IJSH_SB_EEEEEEEvNS4_8identityES13_S1D_vS1E_EENS_8epilogue10collective6detail29Sm90TmaWarpSpecializedAdapterINS1H_15DefaultEpilogueISJ_SK_SK_NS1G_6thread17LinearCombinationISJ_Li1EffLNS1L_9ScaleType4KindE0ELNS_15FloatRoundStyleE2ESJ_EENS1_15EpilogueDefaultEEEEEvvEEEEvNT_6ParamsE)
        /*0014*/ 	.word	0x00000000


	//----- nvinfo : EIATTR_MIN_STACK_SIZE
	.align		4
.L_17:
        /*0018*/ 	.byte	0x04, 0x12
        /*001a*/ 	.short	(.L_19 - .L_18)
	.align		4
.L_18:
        /*001c*/ 	.word	index@(_ZN7cutlass13device_kernelINS_4gemm6kernel13GemmUniversalIN4cute5tupleIJiiiiEEENS1_10collective13CollectiveMmaINS1_34MainloopSm90TmaGmmaWarpSpecializedILi8ENS5_IJNS4_1CILi1EEESB_SB_EEENS1_35KernelTmaWarpSpecializedCooperativeEEENS5_IJNSA_ILi256EEENSA_ILi160EEENSA_ILi32EEEEEENS_10bfloat16_tENS5_IJlSB_lEEESJ_SK_NS4_8TiledMMAINS4_8MMA_AtomIJNS4_4SM904GMMA27MMA_64x32x16_F32BF16BF16_SSILNSO_5MajorE0ELSQ_0ELNSO_7ScaleInE1ELSR_1EEEEEENS4_6LayoutINS5_IJNSA_ILi2EEESB_SB_EEENS5_IJSB_NSA_ILi0EEESX_EEEEENS5_IJNS4_10UnderscoreES10_S10_EEEEENS4_13SM90_TMA_LOADENS4_14ComposedLayoutINS4_7SwizzleILi2ELi4ELi3EEENS4_18smem_ptr_flag_bitsILi16EEENSU_INS5_IJNSA_ILi8EEESH_EEENS5_IJSH_SB_EEEEEEEvNS4_8identityES13_S1D_vS1E_EENS_8epilogue10collective6detail29Sm90TmaWarpSpecializedAdapterINS1H_15DefaultEpilogueISJ_SK_SK_NS1G_6thread17LinearCombinationISJ_Li1EffLNS1L_9ScaleType4KindE0ELNS_15FloatRoundStyleE2ESJ_EENS1_15EpilogueDefaultEEEEEvvEEEEvNT_6ParamsE)
        /*0020*/ 	.word	0x00000000
.L_19:


//--------------------- .nv.compat                --------------------------
	.section	.nv.compat,"",@"SHT_CUDA_COMPAT_INFO"
	.align	4
        /*0000*/ 	.byte	0x02, 0x09, 0x01, 0x00, 0x02, 0x02, 0x04, 0x00, 0x02, 0x05, 0x05, 0x00, 0x03, 0x07, 0x01, 0x01
        /*0010*/ 	.byte	0x02, 0x03, 0x01, 0x00, 0x02, 0x06, 0x01, 0x00, 0x04, 0x0b, 0x08, 0x00, 0x00, 0x00, 0x00, 0x00
        /*0020*/ 	.byte	0x00, 0x00, 0x00, 0x00


//--------------------- .nv.info._ZN7cutlass13device_kernelINS_4gemm6kernel13GemmUniversalIN4cute5tupleIJiiiiEEENS1_10collective13CollectiveMmaINS1_34MainloopSm90TmaGmmaWarpSpecializedILi8ENS5_IJNS4_1CILi1EEESB_SB_EEENS1_35KernelTmaWarpSpecializedCooperativeEEENS5_IJNSA_ILi256EEENSA_ILi160EEENSA_ILi32EEEEEENS_10bfloat16_tENS5_IJlSB_lEEESJ_SK_NS4_8TiledMMAINS4_8MMA_AtomIJNS4_4SM904GMMA27MMA_64x32x16_F32BF16BF16_SSILNSO_5MajorE0ELSQ_0ELNSO_7ScaleInE1ELSR_1EEEEEENS4_6LayoutINS5_IJNSA_ILi2EEESB_SB_EEENS5_IJSB_NSA_ILi0EEESX_EEEEENS5_IJNS4_10UnderscoreES10_S10_EEEEENS4_13SM90_TMA_LOADENS4_14ComposedLayoutINS4_7SwizzleILi2ELi4ELi3EEENS4_18smem_ptr_flag_bitsILi16EEENSU_INS5_IJNSA_ILi8EEESH_EEENS5_IJSH_SB_EEEEEEEvNS4_8identityES13_S1D_vS1E_EENS_8epilogue10collective6detail29Sm90TmaWarpSpecializedAdapterINS1H_15DefaultEpilogueISJ_SK_SK_NS1G_6thread17LinearCombinationISJ_Li1EffLNS1L_9ScaleType4KindE0ELNS_15FloatRoundStyleE2ESJ_EENS1_15EpilogueDefaultEEEEEvvEEEEvNT_6ParamsE --------------------------
	.section	.nv.info._ZN7cutlass13device_kernelINS_4gemm6kernel13GemmUniversalIN4cute5tupleIJiiiiEEENS1_10collective13CollectiveMmaINS1_34MainloopSm90TmaGmmaWarpSpecializedILi8ENS5_IJNS4_1CILi1EEESB_SB_EEENS1_35KernelTmaWarpSpecializedCooperativeEEENS5_IJNSA_ILi256EEENSA_ILi160EEENSA_ILi32EEEEEENS_10bfloat16_tENS5_IJlSB_lEEESJ_SK_NS4_8TiledMMAINS4_8MMA_AtomIJNS4_4SM904GMMA27MMA_64x32x16_F32BF16BF16_SSILNSO_5MajorE0ELSQ_0ELNSO_7ScaleInE1ELSR_1EEEEEENS4_6LayoutINS5_IJNSA_ILi2EEESB_SB_EEENS5_IJSB_NSA_ILi0EEESX_EEEEENS5_IJNS4_10UnderscoreES10_S10_EEEEENS4_13SM90_TMA_LOADENS4_14ComposedLayoutINS4_7SwizzleILi2ELi4ELi3EEENS4_18smem_ptr_flag_bitsILi16EEENSU_INS5_IJNSA_ILi8EEESH_EEENS5_IJSH_SB_EEEEEEEvNS4_8identityES13_S1D_vS1E_EENS_8epilogue10collective6detail29Sm90TmaWarpSpecializedAdapterINS1H_15DefaultEpilogueISJ_SK_SK_NS1G_6thread17LinearCombinationISJ_Li1EffLNS1L_9ScaleType4KindE0ELNS_15FloatRoundStyleE2ESJ_EENS1_15EpilogueDefaultEEEEEvvEEEEvNT_6ParamsE,"",@"SHT_CUDA_INFO"
	.sectionflags	@""
	.align	4


	//----- nvinfo : EIATTR_CUDA_API_VERSION
	.align		4
        /*0000*/ 	.byte	0x04, 0x37
        /*0002*/ 	.short	(.L_21 - .L_20)
.L_20:
        /*0004*/ 	.word	0x00000082


	//----- nvinfo : EIATTR_KPARAM_INFO
	.align		4
.L_21:
        /*0008*/ 	.byte	0x04, 0x17
        /*000a*/ 	.short	(.L_23 - .L_22)
.L_22:
        /*000c*/ 	.word	0x00000000
        /*0010*/ 	.short	0x0000
        /*0012*/ 	.short	0x0070
        /*0014*/ 	.byte	0x00, 0xf0, 0x01, 0x10


	//----- nvinfo : EIATTR_SPARSE_MMA_MASK
	.align		4
.L_23:
        /*0018*/ 	.byte	0x03, 0x50
        /*001a*/ 	.short	0x0000


	//----- nvinfo : EIATTR_MAXREG_COUNT
	.align		4
        /*001c*/ 	.byte	0x03, 0x1b
        /*001e*/ 	.short	0x00a8


	//----- nvinfo : EIATTR_NUM_BARRIERS
	.align		4
        /*0020*/ 	.byte	0x02, 0x4c
        /*0022*/ 	.byte	0x01
	.zero		1


	//----- nvinfo : EIATTR_EXTERNS
	.align		4
        /*0024*/ 	.byte	0x04, 0x0f
        /*0026*/ 	.short	(.L_25 - .L_24)


	//   ....[0]....
	.align		4
.L_24:
        /*0028*/ 	.word	index@(__assertfail)


	//----- nvinfo : EIATTR_MERCURY_ISA_VERSION
	.align		4
.L_25:
        /*002c*/ 	.byte	0x03, 0x5f
        /*002e*/ 	.short	0x0101


	//----- nvinfo : EIATTR_INT_WARP_WIDE_INSTR_OFFSETS
	.align		4
        /*0030*/ 	.byte	0x04, 0x31
        /*0032*/ 	.short	(.L_27 - .L_26)


	//   ....[0]....
.L_26:
        /*0034*/ 	.word	0x000005a0


	//   ....[1]....
        /*0038*/ 	.word	0x000005b0


	//   ....[2]....
        /*003c*/ 	.word	0x00000640


	//----- nvinfo : EIATTR_COOP_GROUP_MASK_REGIDS
	.align		4
.L_27:
        /*0040*/ 	.byte	0x04, 0x29
        /*0042*/ 	.short	(.L_29 - .L_28)


	//   ....[0]....
.L_28:
        /*0044*/ 	.word	0xffffffff


	//   ....[1]....
        /*0048*/ 	.word	0xffffffff


	//   ....[2]....
        /*004c*/ 	.word	0xffffffff


	//   ....[3]....
        /*0050*/ 	.word	0xffffffff


	//   ....[4]....
        /*0054*/ 	.word	0xffffffff


	//----- nvinfo : EIATTR_COOP_GROUP_INSTR_OFFSETS
	.align		4
.L_29:
        /*0058*/ 	.byte	0x04, 0x28
        /*005a*/ 	.short	(.L_31 - .L_30)


	//   ....[0]....
.L_30:
        /*005c*/ 	.word	0x00000060


	//   ....[1]....
        /*0060*/ 	.word	0x00000070


	//   ....[2]....
        /*0064*/ 	.word	0x00000190


	//   ....[3]....
        /*0068*/ 	.word	0x00000450


	//   ....[4]....
        /*006c*/ 	.word	0x000011d0


	//----- nvinfo : EIATTR_REG_RECONFIG
	.align		4
.L_31:
        /*0070*/ 	.byte	0x01, 0x54
	.zero		2


	//----- nvinfo : EIATTR_SYSCALL_OFFSETS
	.align		4
        /*0074*/ 	.byte	0x04, 0x46
        /*0076*/ 	.short	(.L_33 - .L_32)


	//   ....[0]....
.L_32:
        /*0078*/ 	.word	0x00001390


	//----- nvinfo : EIATTR_MBARRIER_INSTR_OFFSETS
	.align		4
.L_33:
        /*007c*/ 	.byte	0x04, 0x39
        /*007e*/ 	.short	(.L_35 - .L_34)


	//   ....[0]....
.L_34:
        /*0080*/ 	.word	0x00000330
        /*0084*/ 	.word	0x000000ff
        /*0088*/ 	.word	0x00000000
        /*008c*/ 	.short	0x0100
        /*008e*/ 	.byte	0x08
	.zero		1


	//   ....[1]....
        /*0090*/ 	.word	0x00000340
        /*0094*/ 	.word	0x000000ff
        /*0098*/ 	.word	0x00000040
        /*009c*/ 	.short	0x0100
        /*009e*/ 	.byte	0x08
	.zero		1


	//   ....[2]....
        /*00a0*/ 	.word	0x00000350
        /*00a4*/ 	.word	0x000000ff
        /*00a8*/ 	.word	0x00000008
        /*00ac*/ 	.short	0x0100
        /*00ae*/ 	.byte	0x08
	.zero		1


	//   ....[3]....
        /*00b0*/ 	.word	0x00000360
        /*00b4*/ 	.word	0x000000ff
        /*00b8*/ 	.word	0x00000048
        /*00bc*/ 	.short	0x0100
        /*00be*/ 	.byte	0x08
	.zero		1


	//   ....[4]....
        /*00c0*/ 	.word	0x00000370
        /*00c4*/ 	.word	0x000000ff
        /*00c8*/ 	.word	0x00000010
        /*00cc*/ 	.short	0x0100
        /*00ce*/ 	.byte	0x08
	.zero		1


	//   ....[5]....
        /*00d0*/ 	.word	0x00000380
        /*00d4*/ 	.word	0x000000ff
        /*00d8*/ 	.word	0x00000050
        /*00dc*/ 	.short	0x0100
        /*00de*/ 	.byte	0x08
	.zero		1


	//   ....[6]....
        /*00e0*/ 	.word	0x00000390
        /*00e4*/ 	.word	0x000000ff
        /*00e8*/ 	.word	0x00000018
        /*00ec*/ 	.short	0x0100
        /*00ee*/ 	.byte	0x08
	.zero		1


	//   ....[7]....
        /*00f0*/ 	.word	0x000003a0
        /*00f4*/ 	.word	0x000000ff
        /*00f8*/ 	.word	0x00000058
        /*00fc*/ 	.short	0x0100
        /*00fe*/ 	.byte	0x08
	.zero		1


	//   ....[8]....
        /*0100*/ 	.word	0x000003b0
        /*0104*/ 	.word	0x000000ff
        /*0108*/ 	.word	0x00000020
        /*010c*/ 	.short	0x0100
        /*010e*/ 	.byte	0x08
	.zero		1


	//   ....[9]....
        /*0110*/ 	.word	0x000003c0
        /*0114*/ 	.word	0x000000ff
        /*0118*/ 	.word	0x00000060
        /*011c*/ 	.short	0x0100
        /*011e*/ 	.byte	0x08
	.zero		1


	//   ....[10]....
        /*0120*/ 	.word	0x000003d0
        /*0124*/ 	.word	0x000000ff
        /*0128*/ 	.word	0x00000028
        /*012c*/ 	.short	0x0100
        /*012e*/ 	.byte	0x08
	.zero		1


	//   ....[11]....
        /*0130*/ 	.word	0x000003e0
        /*0134*/ 	.word	0x000000ff
        /*0138*/ 	.word	0x00000068
        /*013c*/ 	.short	0x0100
        /*013e*/ 	.byte	0x08
	.zero		1


	//   ....[12]....
        /*0140*/ 	.word	0x000003f0
        /*0144*/ 	.word	0x000000ff
        /*0148*/ 	.word	0x00000030
        /*014c*/ 	.short	0x0100
        /*014e*/ 	.byte	0x08
	.zero		1


	//   ....[13]....
        /*0150*/ 	.word	0x00000400
        /*0154*/ 	.word	0x000000ff
        /*0158*/ 	.word	0x00000070
        /*015c*/ 	.short	0x0100
        /*015e*/ 	.byte	0x08
	.zero		1


	//   ....[14]....
        /*0160*/ 	.word	0x00000410
        /*0164*/ 	.word	0x000000ff
        /*0168*/ 	.word	0x00000038
        /*016c*/ 	.short	0x0100
        /*016e*/ 	.byte	0x08
	.zero		1


	//   ....[15]....
        /*0170*/ 	.word	0x00000420
        /*0174*/ 	.word	0x000000ff
        /*0178*/ 	.word	0x00000078
        /*017c*/ 	.short	0x0100
        /*017e*/ 	.byte	0x08
	.zero		1


	//   ....[16]....
        /*0180*/ 	.word	0x000006c0
        /*0184*/ 	.word	0x000000ff
        /*0188*/ 	.word	0x00000090
        /*018c*/ 	.short	0x0100
        /*018e*/ 	.byte	0x10
	.zero		1


	//   ....[17]....
        /*0190*/ 	.word	0x00000730
        /*0194*/ 	.word	0x000000ff
        /*0198*/ 	.word	0x00000098
        /*019c*/ 	.short	0x0100
        /*019e*/ 	.byte	0x10
	.zero		1


	//   ....[18]....
        /*01a0*/ 	.word	0x00001420
        /*01a4*/ 	.word	0x00000003
        /*01a8*/ 	.word	0x00000000
        /*01ac*/ 	.short	0x010a
        /*01ae*/ 	.byte	0x3f
	.zero		1


	//   ....[19]....
        /*01b0*/ 	.word	0x00001460
        /*01b4*/ 	.word	0x00000003
        /*01b8*/ 	.word	0x00000000
        /*01bc*/ 	.short	0x010a
        /*01be*/ 	.byte	0x3f
	.zero		1


	//   ....[20]....
        /*01c0*/ 	.word	0x00001dc0
        /*01c4*/ 	.word	0x000000ff
        /*01c8*/ 	.word	0x00000000
        /*01cc*/ 	.short	0x010a
        /*01ce*/ 	.byte	0x04
	.zero		1


	//   ....[21]....
        /*01d0*/ 	.word	0x00001e00
        /*01d4*/ 	.word	0x000000ff
        /*01d8*/ 	.word	0x00000000
        /*01dc*/ 	.short	0x010a
        /*01de*/ 	.byte	0x04
	.zero		1


	//   ....[22]....
        /*01e0*/ 	.word	0x00002650
        /*01e4*/ 	.word	0x000000ff
        /*01e8*/ 	.word	0x00000000
        /*01ec*/ 	.short	0x0101
        /*01ee*/ 	.byte	0x04
	.zero		1


	//   ....[23]....
        /*01f0*/ 	.word	0x00002800
        /*01f4*/ 	.word	0x000000ff
        /*01f8*/ 	.word	0x00000000
        /*01fc*/ 	.short	0x0101
        /*01fe*/ 	.byte	0x04
	.zero		1


	//   ....[24]....
        /*0200*/ 	.word	0x0000d920
        /*0204*/ 	.word	0x0000000d
        /*0208*/ 	.word	0x00000040
        /*020c*/ 	.short	0x010a
        /*020e*/ 	.byte	0x3f
	.zero		1


	//   ....[25]....
        /*0210*/ 	.word	0x0000dd00
        /*0214*/ 	.word	0x00000003
        /*0218*/ 	.word	0x00000098
        /*021c*/ 	.short	0x0101
        /*021e*/ 	.byte	0x3f
	.zero		1


	//   ....[26]....
        /*0220*/ 	.word	0x0000e450
        /*0224*/ 	.word	0x00000007
        /*0228*/ 	.word	0x00000000
        /*022c*/ 	.short	0x010a
        /*022e*/ 	.byte	0x3f
	.zero		1


	//   ....[27]....
        /*0230*/ 	.word	0x0000e4d0
        /*0234*/ 	.word	0x00000009
        /*0238*/ 	.word	0x00000000
        /*023c*/ 	.short	0x010a
        /*023e*/ 	.byte	0x3f
	.zero		1


	//   ....[28]....
        /*0240*/ 	.word	0x0000e560
        /*0244*/ 	.word	0x00000006
        /*0248*/ 	.word	0x00000000
        /*024c*/ 	.short	0x010a
        /*024e*/ 	.byte	0x3f
	.zero		1


	//   ....[29]....
        /*0250*/ 	.word	0x0000e5f0
        /*0254*/ 	.word	0x00000009
        /*0258*/ 	.word	0x00000000
        /*025c*/ 	.short	0x010a
        /*025e*/ 	.byte	0x3f
	.zero		1


	//   ....[30]....
        /*0260*/ 	.word	0x0000e680
        /*0264*/ 	.word	0x00000006
        /*0268*/ 	.word	0x00000000
        /*026c*/ 	.short	0x010a
        /*026e*/ 	.byte	0x3f
	.zero		1


	//   ....[31]....
        /*0270*/ 	.word	0x0000e710
        /*0274*/ 	.word	0x00000009
        /*0278*/ 	.word	0x00000000
        /*027c*/ 	.short	0x010a
        /*027e*/ 	.byte	0x3f
	.zero		1


	//   ....[32]....
        /*0280*/ 	.word	0x0000e7a0
        /*0284*/ 	.word	0x00000006
        /*0288*/ 	.word	0x00000000
        /*028c*/ 	.short	0x010a
        /*028e*/ 	.byte	0x3f
	.zero		1


	//   ....[33]....
        /*0290*/ 	.word	0x0000e830
        /*0294*/ 	.word	0x00000003
        /*0298*/ 	.word	0x00000000
        /*029c*/ 	.short	0x010a
        /*029e*/ 	.byte	0x3f
	.zero		1


	//   ....[34]....
        /*02a0*/ 	.word	0x0000e890
        /*02a4*/ 	.word	0x00000003
        /*02a8*/ 	.word	0x00000000
        /*02ac*/ 	.short	0x010a
        /*02ae*/ 	.byte	0x3f
	.zero		1


	//   ....[35]....
        /*02b0*/ 	.word	0x0000e8f0
        /*02b4*/ 	.word	0x00000005
        /*02b8*/ 	.word	0x00000000
        /*02bc*/ 	.short	0x010a
        /*02be*/ 	.byte	0x3f
	.zero		1


	//   ....[36]....
        /*02c0*/ 	.word	0x0000e9c0
        /*02c4*/ 	.word	0x0000000d
        /*02c8*/ 	.word	0x00000040
        /*02cc*/ 	.short	0x010a
        /*02ce*/ 	.byte	0x3f
	.zero		1


	//   ....[37]....
        /*02d0*/ 	.word	0x0000ea90
        /*02d4*/ 	.word	0x00000007
        /*02d8*/ 	.word	0x00000000
        /*02dc*/ 	.short	0x010a
        /*02de*/ 	.byte	0x3f
	.zero		1


	//   ....[38]....
        /*02e0*/ 	.word	0x0000eae0
        /*02e4*/ 	.word	0x00000009
        /*02e8*/ 	.word	0x00000000
        /*02ec*/ 	.short	0x010a
        /*02ee*/ 	.byte	0x3f
	.zero		1


	//   ....[39]....
        /*02f0*/ 	.word	0x0000eb30
        /*02f4*/ 	.word	0x00000006
        /*02f8*/ 	.word	0x00000000
        /*02fc*/ 	.short	0x010a
        /*02fe*/ 	.byte	0x3f
	.zero		1


	//   ....[40]....
        /*0300*/ 	.word	0x0000eb80
        /*0304*/ 	.word	0x00000009
        /*0308*/ 	.word	0x00000000
        /*030c*/ 	.short	0x010a
        /*030e*/ 	.byte	0x3f
	.zero		1


	//   ....[41]....
        /*0310*/ 	.word	0x0000ebd0
        /*0314*/ 	.word	0x00000006
        /*0318*/ 	.word	0x00000000
        /*031c*/ 	.short	0x010a
        /*031e*/ 	.byte	0x3f
	.zero		1


	//   ....[42]....
        /*0320*/ 	.word	0x0000ec20
        /*0324*/ 	.word	0x00000009
        /*0328*/ 	.word	0x00000000
        /*032c*/ 	.short	0x010a
        /*032e*/ 	.byte	0x3f
	.zero		1


	//   ....[43]....
        /*0330*/ 	.word	0x0000ec70
        /*0334*/ 	.word	0x00000006
        /*0338*/ 	.word	0x00000000
        /*033c*/ 	.short	0x010a
        /*033e*/ 	.byte	0x3f
	.zero		1


	//----- nvinfo : EIATTR_NUM_MBARRIERS
	.align		4
.L_35:
        /*0340*/ 	.byte	0x03, 0x38
        /*0342*/ 	.short	0x0012


	//----- nvinfo : EIATTR_EXIT_INSTR_OFFSETS
	.align		4
        /*0344*/ 	.byte	0x04, 0x1c
        /*0346*/ 	.short	(.L_37 - .L_36)


	//   ....[0]....
.L_36:
        /*0348*/ 	.word	0x00000790


	//   ....[1]....
        /*034c*/ 	.word	0x00001100


	//   ....[2]....
        /*0350*/ 	.word	0x0000ced0


	//   ....[3]....
        /*0354*/ 	.word	0x0000d5c0


	//   ....[4]....
        /*0358*/ 	.word	0x0000e880


	//----- nvinfo : EIATTR_MAX_THREADS
	.align		4
.L_37:
        /*035c*/ 	.byte	0x04, 0x05
        /*035e*/ 	.short	(.L_39 - .L_38)
.L_38:
        /*0360*/ 	.word	0x00000180
        /*0364*/ 	.word	0x00000001
        /*0368*/ 	.word	0x00000001


	//----- nvinfo : EIATTR_CRS_STACK_SIZE
	.align		4
.L_39:
        /*036c*/ 	.byte	0x04, 0x1e
        /*036e*/ 	.short	(.L_41 - .L_40)
.L_40:
        /*0370*/ 	.word	0x00000000


	//----- nvinfo : EIATTR_CBANK_PARAM_SIZE
	.align		4
.L_41:
        /*0374*/ 	.byte	0x03, 0x19
        /*0376*/ 	.short	0x0470


	//----- nvinfo : EIATTR_PARAM_CBANK
	.align		4
        /*0378*/ 	.byte	0x04, 0x0a
        /*037a*/ 	.short	(.L_43 - .L_42)
	.align		4
.L_42:
        /*037c*/ 	.word	index@(.nv.constant0._ZN7cutlass13device_kernelINS_4gemm6kernel13GemmUniversalIN4cute5tupleIJiiiiEEENS1_10collective13CollectiveMmaINS1_34MainloopSm90TmaGmmaWarpSpecializedILi8ENS5_IJNS4_1CILi1EEESB_SB_EEENS1_35KernelTmaWarpSpecializedCooperativeEEENS5_IJNSA_ILi256EEENSA_ILi160EEENSA_ILi32EEEEEENS_10bfloat16_tENS5_IJlSB_lEEESJ_SK_NS4_8TiledMMAINS4_8MMA_AtomIJNS4_4SM904GMMA27MMA_64x32x16_F32BF16BF16_SSILNSO_5MajorE0ELSQ_0ELNSO_7ScaleInE1ELSR_1EEEEEENS4_6LayoutINS5_IJNSA_ILi2EEESB_SB_EEENS5_IJSB_NSA_ILi0EEESX_EEEEENS5_IJNS4_10UnderscoreES10_S10_EEEEENS4_13SM90_TMA_LOADENS4_14ComposedLayoutINS4_7SwizzleILi2ELi4ELi3EEENS4_18smem_ptr_flag_bitsILi16EEENSU_INS5_IJNSA_ILi8EEESH_EEENS5_IJSH_SB_EEEEEEEvNS4_8identityES13_S1D_vS1E_EENS_8epilogue10collective6detail29Sm90TmaWarpSpecializedAdapterINS1H_15DefaultEpilogueISJ_SK_SK_NS1G_6thread17LinearCombinationISJ_Li1EffLNS1L_9ScaleType4KindE0ELNS_15FloatRoundStyleE2ESJ_EENS1_15EpilogueDefaultEEEEEvvEEEEvNT_6ParamsE)
        /*0380*/ 	.short	0x0210
        /*0382*/ 	.short	0x0470


	//----- nvinfo : EIATTR_SW_WAR
	.align		4
.L_43:
        /*0384*/ 	.byte	0x04, 0x36
        /*0386*/ 	.short	(.L_45 - .L_44)
.L_44:
        /*0388*/ 	.word	0x00000008
.L_45:


//--------------------- .nv.callgraph             --------------------------
	.section	.nv.callgraph,"",@"SHT_CUDA_CALLGRAPH"
	.align	4
	.sectionentsize	8
	.align		4
        /*0000*/ 	.word	0x00000000
	.align		4
        /*0004*/ 	.word	0xffffffff
	.align		4
        /*0008*/ 	.word	index@(_ZN7cutlass13device_kernelINS_4gemm6kernel13GemmUniversalIN4cute5tupleIJiiiiEEENS1_10collective13CollectiveMmaINS1_34MainloopSm90TmaGmmaWarpSpecializedILi8ENS5_IJNS4_1CILi1EEESB_SB_EEENS1_35KernelTmaWarpSpecializedCooperativeEEENS5_IJNSA_ILi256EEENSA_ILi160EEENSA_ILi32EEEEEENS_10bfloat16_tENS5_IJlSB_lEEESJ_SK_NS4_8TiledMMAINS4_8MMA_AtomIJNS4_4SM904GMMA27MMA_64x32x16_F32BF16BF16_SSILNSO_5MajorE0ELSQ_0ELNSO_7ScaleInE1ELSR_1EEEEEENS4_6LayoutINS5_IJNSA_ILi2EEESB_SB_EEENS5_IJSB_NSA_ILi0EEESX_EEEEENS5_IJNS4_10UnderscoreES10_S10_EEEEENS4_13SM90_TMA_LOADENS4_14ComposedLayoutINS4_7SwizzleILi2ELi4ELi3EEENS4_18smem_ptr_flag_bitsILi16EEENSU_INS5_IJNSA_ILi8EEESH_EEENS5_IJSH_SB_EEEEEEEvNS4_8identityES13_S1D_vS1E_EENS_8epilogue10collective6detail29Sm90TmaWarpSpecializedAdapterINS1H_15DefaultEpilogueISJ_SK_SK_NS1G_6thread17LinearCombinationISJ_Li1EffLNS1L_9ScaleType4KindE0ELNS_15FloatRoundStyleE2ESJ_EENS1_15EpilogueDefaultEEEEEvvEEEEvNT_6ParamsE)
	.align		4
        /*000c*/ 	.word	index@(__assertfail)
	.align		4
        /*0010*/ 	.word	0x00000000
	.align		4
        /*0014*/ 	.word	0xfffffffe
	.align		4
        /*0018*/ 	.word	0x00000000
	.align		4
        /*001c*/ 	.word	0xfffffffd
	.align		4
        /*0020*/ 	.word	0x00000000
	.align		4
        /*0024*/ 	.word	0xfffffffc


//--------------------- .nv.constant4             --------------------------
	.section	.nv.constant4,"a",@progbits
	.align	8
	.align		8
.nv.constant4:
        /*0000*/ 	.dword	__assertfail
	.align		8
        /*0008*/ 	.dword	__unnamed_1
	.align		8
        /*0010*/ 	.dword	_ZN40_INTERNAL_a66554fa_4_k_cu_94b7eb99_157764cuda3std3__45__cpo5beginE
	.align		8
        /*0018*/ 	.dword	_ZN40_INTERNAL_a66554fa_4_k_cu_94b7eb99_157764cuda3std3__45__cpo3endE
	.align		8
        /*0020*/ 	.dword	_ZN40_INTERNAL_a66554fa_4_k_cu_94b7eb99_157764cuda3std3__45__cpo6cbeginE
	.align		8
        /*0028*/ 	.dword	_ZN40_INTERNAL_a66554fa_4_k_cu_94b7eb99_157764cuda3std3__45__cpo4cendE
	.align		8
        /*0030*/ 	.dword	_ZN40_INTERNAL_a66554fa_4_k_cu_94b7eb99_157764cuda3std3__442_GLOBAL__N__a66554fa_4_k_cu_94b7eb99_157766ignoreE
	.align		8
        /*0038*/ 	.dword	_ZN40_INTERNAL_a66554fa_4_k_cu_94b7eb99_157764cuda3std3__419piecewise_constructE
	.align		8
        /*0040*/ 	.dword	_ZN40_INTERNAL_a66554fa_4_k_cu_94b7eb99_157764cuda3std3__48in_placeE
	.align		8
        /*0048*/ 	.dword	_ZN40_INTERNAL_a66554fa_4_k_cu_94b7eb99_157764cuda3std6ranges3__45__cpo4swapE
	.align		8
        /*0050*/ 	.dword	_ZN40_INTERNAL_a66554fa_4_k_cu_94b7eb99_157764cuda3std6ranges3__45__cpo9iter_moveE
	.align		8
        /*0058*/ 	.dword	_ZN40_INTERNAL_a66554fa_4_k_cu_94b7eb99_157764cute7productE
	.align		8
        /*0060*/ 	.dword	_ZN40_INTERNAL_a66554fa_4_k_cu_94b7eb99_157764cute1_E
	.align		8
        /*0068*/ 	.dword	$str$22
	.align		8
        /*0070*/ 	.dword	$str$23


//--------------------- .text._ZN7cutlass13device_kernelINS_4gemm6kernel13GemmUniversalIN4cute5tupleIJiiiiEEENS1_10collective13CollectiveMmaINS1_34MainloopSm90TmaGmmaWarpSpecializedILi8ENS5_IJNS4_1CILi1EEESB_SB_EEENS1_35KernelTmaWarpSpecializedCooperativeEEENS5_IJNSA_ILi256EEENSA_ILi160EEENSA_ILi32EEEEEENS_10bfloat16_tENS5_IJlSB_lEEESJ_SK_NS4_8TiledMMAINS4_8MMA_AtomIJNS4_4SM904GMMA27MMA_64x32x16_F32BF16BF16_SSILNSO_5MajorE0ELSQ_0ELNSO_7ScaleInE1ELSR_1EEEEEENS4_6LayoutINS5_IJNSA_ILi2EEESB_SB_EEENS5_IJSB_NSA_ILi0EEESX_EEEEENS5_IJNS4_10UnderscoreES10_S10_EEEEENS4_13SM90_TMA_LOADENS4_14ComposedLayoutINS4_7SwizzleILi2ELi4ELi3EEENS4_18smem_ptr_flag_bitsILi16EEENSU_INS5_IJNSA_ILi8EEESH_EEENS5_IJSH_SB_EEEEEEEvNS4_8identityES13_S1D_vS1E_EENS_8epilogue10collective6detail29Sm90TmaWarpSpecializedAdapterINS1H_15DefaultEpilogueISJ_SK_SK_NS1G_6thread17LinearCombinationISJ_Li1EffLNS1L_9ScaleType4KindE0ELNS_15FloatRoundStyleE2ESJ_EENS1_15EpilogueDefaultEEEEEvvEEEEvNT_6ParamsE --------------------------
	.section	.text._ZN7cutlass13device_kernelINS_4gemm6kernel13GemmUniversalIN4cute5tupleIJiiiiEEENS1_10collective13CollectiveMmaINS1_34MainloopSm90TmaGmmaWarpSpecializedILi8ENS5_IJNS4_1CILi1EEESB_SB_EEENS1_35KernelTmaWarpSpecializedCooperativeEEENS5_IJNSA_ILi256EEENSA_ILi160EEENSA_ILi32EEEEEENS_10bfloat16_tENS5_IJlSB_lEEESJ_SK_NS4_8TiledMMAINS4_8MMA_AtomIJNS4_4SM904GMMA27MMA_64x32x16_F32BF16BF16_SSILNSO_5MajorE0ELSQ_0ELNSO_7ScaleInE1ELSR_1EEEEEENS4_6LayoutINS5_IJNSA_ILi2EEESB_SB_EEENS5_IJSB_NSA_ILi0EEESX_EEEEENS5_IJNS4_10UnderscoreES10_S10_EEEEENS4_13SM90_TMA_LOADENS4_14ComposedLayoutINS4_7SwizzleILi2ELi4ELi3EEENS4_18smem_ptr_flag_bitsILi16EEENSU_INS5_IJNSA_ILi8EEESH_EEENS5_IJSH_SB_EEEEEEEvNS4_8identityES13_S1D_vS1E_EENS_8epilogue10collective6detail29Sm90TmaWarpSpecializedAdapterINS1H_15DefaultEpilogueISJ_SK_SK_NS1G_6thread17LinearCombinationISJ_Li1EffLNS1L_9ScaleType4KindE0ELNS_15FloatRoundStyleE2ESJ_EENS1_15EpilogueDefaultEEEEEvvEEEEvNT_6ParamsE,"ax",@progbits
	.align	128
.text._ZN7cutlass13device_kernelINS_4gemm6kernel13GemmUniversalIN4cute5tupleIJiiiiEEENS1_10collective13CollectiveMmaINS1_34MainloopSm90TmaGmmaWarpSpecializedILi8ENS5_IJNS4_1CILi1EEESB_SB_EEENS1_35KernelTmaWarpSpecializedCooperativeEEENS5_IJNSA_ILi256EEENSA_ILi160EEENSA_ILi32EEEEEENS_10bfloat16_tENS5_IJlSB_lEEESJ_SK_NS4_8TiledMMAINS4_8MMA_AtomIJNS4_4SM904GMMA27MMA_64x32x16_F32BF16BF16_SSILNSO_5MajorE0ELSQ_0ELNSO_7ScaleInE1ELSR_1EEEEEENS4_6LayoutINS5_IJNSA_ILi2EEESB_SB_EEENS5_IJSB_NSA_ILi0EEESX_EEEEENS5_IJNS4_10UnderscoreES10_S10_EEEEENS4_13SM90_TMA_LOADENS4_14ComposedLayoutINS4_7SwizzleILi2ELi4ELi3EEENS4_18smem_ptr_flag_bitsILi16EEENSU_INS5_IJNSA_ILi8EEESH_EEENS5_IJSH_SB_EEEEEEEvNS4_8identityES13_S1D_vS1E_EENS_8epilogue10collective6detail29Sm90TmaWarpSpecializedAdapterINS1H_15DefaultEpilogueISJ_SK_SK_NS1G_6thread17LinearCombinationISJ_Li1EffLNS1L_9ScaleType4KindE0ELNS_15FloatRoundStyleE2ESJ_EENS1_15EpilogueDefaultEEEEEvvEEEEvNT_6ParamsE:
        .type           _ZN7cutlass13device_kernelINS_4gemm6kernel13GemmUniversalIN4cute5tupleIJiiiiEEENS1_10collective13CollectiveMmaINS1_34MainloopSm90TmaGmmaWarpSpecializedILi8ENS5_IJNS4_1CILi1EEESB_SB_EEENS1_35KernelTmaWarpSpecializedCooperativeEEENS5_IJNSA_ILi256EEENSA_ILi160EEENSA_ILi32EEEEEENS_10bfloat16_tENS5_IJlSB_lEEESJ_SK_NS4_8TiledMMAINS4_8MMA_AtomIJNS4_4SM904GMMA27MMA_64x32x16_F32BF16BF16_SSILNSO_5MajorE0ELSQ_0ELNSO_7ScaleInE1ELSR_1EEEEEENS4_6LayoutINS5_IJNSA_ILi2EEESB_SB_EEENS5_IJSB_NSA_ILi0EEESX_EEEEENS5_IJNS4_10UnderscoreES10_S10_EEEEENS4_13SM90_TMA_LOADENS4_14ComposedLayoutINS4_7SwizzleILi2ELi4ELi3EEENS4_18smem_ptr_flag_bitsILi16EEENSU_INS5_IJNSA_ILi8EEESH_EEENS5_IJSH_SB_EEEEEEEvNS4_8identityES13_S1D_vS1E_EENS_8epilogue10collective6detail29Sm90TmaWarpSpecializedAdapterINS1H_15DefaultEpilogueISJ_SK_SK_NS1G_6thread17LinearCombinationISJ_Li1EffLNS1L_9ScaleType4KindE0ELNS_15FloatRoundStyleE2ESJ_EENS1_15EpilogueDefaultEEEEEvvEEEEvNT_6ParamsE,@function
        .size           _ZN7cutlass13device_kernelINS_4gemm6kernel13GemmUniversalIN4cute5tupleIJiiiiEEENS1_10collective13CollectiveMmaINS1_34MainloopSm90TmaGmmaWarpSpecializedILi8ENS5_IJNS4_1CILi1EEESB_SB_EEENS1_35KernelTmaWarpSpecializedCooperativeEEENS5_IJNSA_ILi256EEENSA_ILi160EEENSA_ILi32EEEEEENS_10bfloat16_tENS5_IJlSB_lEEESJ_SK_NS4_8TiledMMAINS4_8MMA_AtomIJNS4_4SM904GMMA27MMA_64x32x16_F32BF16BF16_SSILNSO_5MajorE0ELSQ_0ELNSO_7ScaleInE1ELSR_1EEEEEENS4_6LayoutINS5_IJNSA_ILi2EEESB_SB_EEENS5_IJSB_NSA_ILi0EEESX_EEEEENS5_IJNS4_10UnderscoreES10_S10_EEEEENS4_13SM90_TMA_LOADENS4_14ComposedLayoutINS4_7SwizzleILi2ELi4ELi3EEENS4_18smem_ptr_flag_bitsILi16EEENSU_INS5_IJNSA_ILi8EEESH_EEENS5_IJSH_SB_EEEEEEEvNS4_8identityES13_S1D_vS1E_EENS_8epilogue10collective6detail29Sm90TmaWarpSpecializedAdapterINS1H_15DefaultEpilogueISJ_SK_SK_NS1G_6thread17LinearCombinationISJ_Li1EffLNS1L_9ScaleType4KindE0ELNS_15FloatRoundStyleE2ESJ_EENS1_15EpilogueDefaultEEEEEvvEEEEvNT_6ParamsE,(.L_x_393 - _ZN7cutlass13device_kernelINS_4gemm6kernel13GemmUniversalIN4cute5tupleIJiiiiEEENS1_10collective13CollectiveMmaINS1_34MainloopSm90TmaGmmaWarpSpecializedILi8ENS5_IJNS4_1CILi1EEESB_SB_EEENS1_35KernelTmaWarpSpecializedCooperativeEEENS5_IJNSA_ILi256EEENSA_ILi160EEENSA_ILi32EEEEEENS_10bfloat16_tENS5_IJlSB_lEEESJ_SK_NS4_8TiledMMAINS4_8MMA_AtomIJNS4_4SM904GMMA27MMA_64x32x16_F32BF16BF16_SSILNSO_5MajorE0ELSQ_0ELNSO_7ScaleInE1ELSR_1EEEEEENS4_6LayoutINS5_IJNSA_ILi2EEESB_SB_EEENS5_IJSB_NSA_ILi0EEESX_EEEEENS5_IJNS4_10UnderscoreES10_S10_EEEEENS4_13SM90_TMA_LOADENS4_14ComposedLayoutINS4_7SwizzleILi2ELi4ELi3EEENS4_18smem_ptr_flag_bitsILi16EEENSU_INS5_IJNSA_ILi8EEESH_EEENS5_IJSH_SB_EEEEEEEvNS4_8identityES13_S1D_vS1E_EENS_8epilogue10collective6detail29Sm90TmaWarpSpecializedAdapterINS1H_15DefaultEpilogueISJ_SK_SK_NS1G_6thread17LinearCombinationISJ_Li1EffLNS1L_9ScaleType4KindE0ELNS_15FloatRoundStyleE2ESJ_EENS1_15EpilogueDefaultEEEEEvvEEEEvNT_6ParamsE)
        .other          _ZN7cutlass13device_kernelINS_4gemm6kernel13GemmUniversalIN4cute5tupleIJiiiiEEENS1_10collective13CollectiveMmaINS1_34MainloopSm90TmaGmmaWarpSpecializedILi8ENS5_IJNS4_1CILi1EEESB_SB_EEENS1_35KernelTmaWarpSpecializedCooperativeEEENS5_IJNSA_ILi256EEENSA_ILi160EEENSA_ILi32EEEEEENS_10bfloat16_tENS5_IJlSB_lEEESJ_SK_NS4_8TiledMMAINS4_8MMA_AtomIJNS4_4SM904GMMA27MMA_64x32x16_F32BF16BF16_SSILNSO_5MajorE0ELSQ_0ELNSO_7ScaleInE1ELSR_1EEEEEENS4_6LayoutINS5_IJNSA_ILi2EEESB_SB_EEENS5_IJSB_NSA_ILi0EEESX_EEEEENS5_IJNS4_10UnderscoreES10_S10_EEEEENS4_13SM90_TMA_LOADENS4_14ComposedLayoutINS4_7SwizzleILi2ELi4ELi3EEENS4_18smem_ptr_flag_bitsILi16EEENSU_INS5_IJNSA_ILi8EEESH_EEENS5_IJSH_SB_EEEEEEEvNS4_8identityES13_S1D_vS1E_EENS_8epilogue10collective6detail29Sm90TmaWarpSpecializedAdapterINS1H_15DefaultEpilogueISJ_SK_SK_NS1G_6thread17LinearCombinationISJ_Li1EffLNS1L_9ScaleType4KindE0ELNS_15FloatRoundStyleE2ESJ_EENS1_15EpilogueDefaultEEEEEvvEEEEvNT_6ParamsE,@"STO_CUDA_ENTRY STV_DEFAULT"
_ZN7cutlass13device_kernelINS_4gemm6kernel13GemmUniversalIN4cute5tupleIJiiiiEEENS1_10collective13CollectiveMmaINS1_34MainloopSm90TmaGmmaWarpSpecializedILi8ENS5_IJNS4_1CILi1EEESB_SB_EEENS1_35KernelTmaWarpSpecializedCooperativeEEENS5_IJNSA_ILi256EEENSA_ILi160EEENSA_ILi32EEEEEENS_10bfloat16_tENS5_IJlSB_lEEESJ_SK_NS4_8TiledMMAINS4_8MMA_AtomIJNS4_4SM904GMMA27MMA_64x32x16_F32BF16BF16_SSILNSO_5MajorE0ELSQ_0ELNSO_7ScaleInE1ELSR_1EEEEEENS4_6LayoutINS5_IJNSA_ILi2EEESB_SB_EEENS5_IJSB_NSA_ILi0EEESX_EEEEENS5_IJNS4_10UnderscoreES10_S10_EEEEENS4_13SM90_TMA_LOADENS4_14ComposedLayoutINS4_7SwizzleILi2ELi4ELi3EEENS4_18smem_ptr_flag_bitsILi16EEENSU_INS5_IJNSA_ILi8EEESH_EEENS5_IJSH_SB_EEEEEEEvNS4_8identityES13_S1D_vS1E_EENS_8epilogue10collective6detail29Sm90TmaWarpSpecializedAdapterINS1H_15DefaultEpilogueISJ_SK_SK_NS1G_6thread17LinearCombinationISJ_Li1EffLNS1L_9ScaleType4KindE0ELNS_15FloatRoundStyleE2ESJ_EENS1_15EpilogueDefaultEEEEEvvEEEEvNT_6ParamsE:
[----:B------:R-:W0:Y:S01]  /*0000*/  LDC R1, c[0x0][0x28] ;  /* 0x00000a00ff017b82 */ /* 0x000e220000000800 */
[----:B------:R-:W1:Y:S01]  /*0010*/  S2R R2, SR_TID.X ;  /* 0x0000000000027919 */ /* 0x000e620000002100 */
[----:B------:R-:W-:Y:S01]  /*0020*/  ELECT P0, URZ, PT ;  /* 0x00000000003f782f */ /* 0x000fe20003800000 */
[----:B------:R-:W-:Y:S01]  /*0030*/  BSSY B0, `(.L_x_0) ;  /* 0x0000015000007945 */ /* 0x000fe20003800000 */
[--C-:B-1----:R-:W-:Y:S02]  /*0040*/  SHF.R.U32.HI R0, RZ, 0x5, R2.reuse ;  /* 0x00000005ff007819 */ /* 0x102fe40000011602 */
[----:B------:R-:W-:-:S03]  /*0050*/  SHF.R.U32.HI R18, RZ, 0x7, R2 ;  /* 0x00000007ff127819 */ /* 0x000fc60000011602 */
[----:B------:R-:W1:Y:S04]  /*0060*/  SHFL.IDX PT, R4, R0, RZ, 0x1f ;  /* 0x00001fff00047589 */ /* 0x000e6800000e0000 */
[----:B------:R-:W2:Y:S01]  /*0070*/  SHFL.IDX PT, R3, R18, RZ, 0x1f ;  /* 0x00001fff12037589 */ /* 0x000ea200000e0000 */
[----:B-1----:R-:W-:Y:S02]  /*0080*/  R2UR UR10, R4 ;  /* 0x00000000040a72ca */ /* 0x002fe400000e0000 */
[----:B--2---:R-:W-:-:S11]  /*0090*/  R2UR UR5, R3 ;  /* 0x00000000030572ca */ /* 0x004fd600000e0000 */
[----:B------:R-:W-:Y:S02]  /*00a0*/  USHF.R.S32.HI UR4, URZ, 0x1f, UR10 ;  /* 0x0000001f3f047899 */ /* 0x000fe4000801140a */
[----:B------:R-:W-:Y:S02]  /*00b0*/  ISETP.NE.OR P0, PT, RZ, UR10, !P0 ;  /* 0x0000000aff007c0c */ /* 0x000fe4000c705670 */
[----:B------:R-:W-:-:S04]  /*00c0*/  ULEA.HI UR4, UR4, UR10, URZ, 0x2 ;  /* 0x0000000a04047291 */ /* 0x000fc8000f8f103f */
[----:B------:R-:W-:-:S04]  /*00d0*/  ULOP3.LUT UR4, UR4, 0xfffffffc, URZ, 0xc0, !UPT ;  /* 0xfffffffc04047892 */ /* 0x000fc8000f8ec03f */
[----:B------:R-:W-:-:S03]  /*00e0*/  UIADD3 UR10, UR10, -UR4, URZ ;  /* 0x800000040a0a7290 */ /* 0x000fc6000fffe03f */
[----:B0-----:R-:W-:Y:S09]  /*00f0*/  @P0 BRA `(.L_x_1) ;  /* 0x0000000000200947 */ /* 0x001ff20003800000 */
[----:B------:R-:W-:Y:S02]  /*0100*/  ULDC.64 UR6, c[0x0][0x198] ;  /* 0x0000660000067ab9 */ /* 0x000fe40000000a00 */
[----:B------:R-:W-:Y:S02]  /*0110*/  UIADD3 UR8, UP0, UR6, 0xf0, URZ ;  /* 0x000000f006087890 */ /* 0x000fe4000ff1e03f */
[----:B------:R-:W-:Y:S02]  /*0120*/  UIADD3 UR6, UP1, UR6, 0x1f0, URZ ;  /* 0x000001f006067890 */ /* 0x000fe4000ff3e03f */
[----:B------:R-:W-:Y:S02]  /*0130*/  UIADD3.X UR9, URZ, UR7, URZ, UP0, !UPT ;  /* 0x000000073f097290 */ /* 0x000fe400087fe43f */
[----:B------:R-:W-:-:S07]  /*0140*/  UIADD3.X UR7, URZ, UR7, URZ, UP1, !UPT ;  /* 0x000000073f077290 */ /* 0x000fce0008ffe43f */
[----:B------:R0:W-:Y:S02]  /*0150*/  UTMACCTL.PF [UR8] ;  /* 0x00000000080079b9 */ /* 0x0001e40008040000 */
[----:B------:R0:W-:Y:S02]  /*0160*/  UTMACCTL.PF [UR6] ;  /* 0x00000000060079b9 */ /* 0x0001e40008040000 */
[----:B0-----:R-:W-:Y:S01]  /*0170*/  NOP ;  /* 0x0000000000007918 */ /* 0x001fe20000000000 */
.L_x_1:
[----:B------:R-:W-:Y:S05]  /*0180*/  BSYNC B0 ;  /* 0x0000000000007941 */ /* 0x000fea0003800000 */
.L_x_0:
[----:B------:R-:W0:Y:S01]  /*0190*/  SHFL.IDX PT, R3, R0, RZ, 0x1f ;  /* 0x00001fff00037589 */ /* 0x000e2200000e0000 */
[----:B------:R-:W-:Y:S01]  /*01a0*/  UISETP.NE.AND UP0, UPT, UR10, 0x3, UPT ;  /* 0x000000030a00788c */ /* 0x000fe2000bf05270 */
[----:B------:R-:W-:Y:S01]  /*01b0*/  ISETP.NE.AND P1, PT, RZ, UR5, PT ;  /* 0x00000005ff007c0c */ /* 0x000fe2000bf25270 */
[----:B------:R-:W-:Y:S02]  /*01c0*/  UIADD3 UR18, UR5, -0x1, URZ ;  /* 0xffffffff05127890 */ /* 0x000fe4000fffe03f */
[----:B------:R-:W-:Y:S02]  /*01d0*/  UISETP.EQ.OR UP0, UPT, UR10, URZ, !UP0 ;  /* 0x0000003f0a00728c */ /* 0x000fe4000c702670 */
[----:B------:R-:W-:Y:S02]  /*01e0*/  UISETP.GE.U32.AND UP1, UPT, UR18, 0x2, UPT ;  /* 0x000000021200788c */ /* 0x000fe4000bf26070 */
[----:B------:R-:W-:-:S04]  /*01f0*/  UISETP.EQ.AND UP0, UPT, UR5, URZ, UP0 ;  /* 0x0000003f0500728c */ /* 0x000fc80008702270 */
[----:B------:R-:W-:-:S04]  /*0200*/  USEL UR38, URZ, 0x1, !UP0 ;  /* 0x000000013f267887 */ /* 0x000fc8000c000000 */
[----:B------:R-:W-:Y:S01]  /*0210*/  USEL UR38, UR38, 0x2, UP1 ;  /* 0x0000000226267887 */ /* 0x000fe20008800000 */
[----:B0-----:R-:W-:-:S13]  /*0220*/  ISETP.NE.AND P0, PT, R3, RZ, PT ;  /* 0x000000ff0300720c */ /* 0x001fda0003f05270 */
[----:B------:R-:W-:Y:S05]  /*0230*/  @P0 BRA `(.L_x_2) ;  /* 0x0000000000840947 */ /* 0x000fea0003800000 */
[----:B------:R-:W-:Y:S01]  /*0240*/  ELECT P0, URZ, PT ;  /* 0x00000000003f782f */ /* 0x000fe20003800000 */
[----:B------:R-:W-:-:S12]  /*0250*/  BSSY B0, `(.L_x_2) ;  /* 0x000001f000007945 */ /* 0x000fd80003800000 */
[----:B------:R-:W-:Y:S05]  /*0260*/  @!P0 BRA `(.L_x_3) ;  /* 0x0000000000748947 */ /* 0x000fea0003800000 */
[----:B------:R-:W0:Y:S01]  /*0270*/  S2UR UR8, SR_CgaCtaId ;  /* 0x00000000000879c3 */ /* 0x000e220000008800 */
[----:B------:R-:W-:Y:S01]  /*0280*/  UMOV UR4, 0x400 ;  /* 0x0000040000047882 */ /* 0x000fe20000000000 */
[----:B------:R-:W-:Y:S01]  /*0290*/  UMOV UR5, 0x1 ;  /* 0x0000000100057882 */ /* 0x000fe20000000000 */
[----:B------:R-:W-:Y:S02]  /*02a0*/  UMOV UR6, 0x100 ;  /* 0x0000010000067882 */ /* 0x000fe40000000000 */
[----:B------:R-:W-:-:S04]  /*02b0*/  UIADD3 UR6, -UR6, 0x100000, URZ ;  /* 0x0010000006067890 */ /* 0x000fc8000fffe13f */
[----:B------:R-:W-:Y:S02]  /*02c0*/  USHF.L.U32 UR7, UR6, 0xb, URZ ;  /* 0x0000000b06077899 */ /* 0x000fe4000800063f */
[----:B------:R-:W-:Y:S02]  /*02d0*/  USHF.L.U32 UR6, UR6, 0x1, URZ ;  /* 0x0000000106067899 */ /* 0x000fe4000800063f */
[----:B0-----:R-:W-:Y:S02]  /*02e0*/  ULEA UR8, UR8, UR4, 0x18 ;  /* 0x0000000408087291 */ /* 0x001fe4000f8ec03f */
[----:B------:R-:W-:-:S04]  /*02f0*/  UIADD3 UR4, -UR5, 0x100000, URZ ;  /* 0x0010000005047890 */ /* 0x000fc8000fffe13f */
[----:B------:R-:W-:Y:S02]  /*0300*/  USHF.L.U32 UR5, UR4, 0xb, URZ ;  /* 0x0000000b04057899 */ /* 0x000fe4000800063f */
[----:B------:R-:W-:Y:S01]  /*0310*/  USHF.L.U32 UR4, UR4, 0x1, URZ ;  /* 0x0000000104047899 */ /* 0x000fe2000800063f */
[----:B------:R-:W0:Y:S11]  /*0320*/  FENCE.VIEW.ASYNC.S ;  /* 0x00000000000073c6 */ /* 0x000e360000000000 */
[----:B0-----:R0:W1:Y:S01]  /*0330*/  SYNCS.EXCH.64 URZ, [UR8], UR4 ;  /* 0x00000004083f75b2 */ /* 0x0010620008000100 */
[----:B------:R0:W2:Y:S01]  /*0340*/  SYNCS.EXCH.64 URZ, [UR8+0x40], UR6 ;  /* 0x00004006083f75b2 */ /* 0x0000a20008000100 */
[----:B------:R0:W3:Y:S01]  /*0350*/  SYNCS.EXCH.64 URZ, [UR8+0x8], UR4 ;  /* 0x00000804083f75b2 */ /* 0x0000e20008000100 */
[----:B------:R0:W4:Y:S01]  /*0360*/  SYNCS.EXCH.64 URZ, [UR8+0x48], UR6 ;  /* 0x00004806083f75b2 */ /* 0x0001220008000100 */
[----:B------:R0:W0:Y:S01]  /*0370*/  SYNCS.EXCH.64 URZ, [UR8+0x10], UR4 ;  /* 0x00001004083f75b2 */ /* 0x0000220008000100 */
        /* <DEDUP_REMOVED lines=11> */
[----:B------:R-:W-:Y:S01]  /*0430*/  NOP ;  /* 0x0000000000007918 */ /* 0x000fe20000000000 */
.L_x_3:
[----:B0-----:R-:W-:Y:S05]  /*0440*/  BSYNC B0 ;  /* 0x0000000000007941 */ /* 0x001fea0003800000 */
.L_x_2:
[----:B------:R-:W0:Y:S01]  /*0450*/  SHFL.IDX PT, R0, R0, RZ, 0x1f ;  /* 0x00001fff00007589 */ /* 0x000e2200000e0000 */
[----:B------:R-:W-:Y:S01]  /*0460*/  ELECT P0, URZ, PT ;  /* 0x00000000003f782f */ /* 0x000fe20003800000 */
[----:B------:R-:W5:Y:S01]  /*0470*/  S2UR UR17, SR_CTAID.Y ;  /* 0x00000000001179c3 */ /* 0x000f620000002600 */
[----:B------:R-:W-:Y:S01]  /*0480*/  ULDC UR5, c[0x0][0x65c] ;  /* 0x0001970000057ab9 */ /* 0x000fe20000000800 */
[----:B------:R-:W-:Y:S01]  /*0490*/  UMOV UR12, 0x20 ;  /* 0x00000020000c7882 */ /* 0x000fe20000000000 */
[----:B------:R-:W-:Y:S01]  /*04a0*/  UISETP.NE.AND UP2, UPT, UR5, 0x1, UPT ;  /* 0x000000010500788c */ /* 0x000fe2000bf45270 */
[----:B------:R-:W-:Y:S01]  /*04b0*/  NOP ;  /* 0x0000000000007918 */ /* 0x000fe20000000000 */
[----:B------:R-:W-:Y:S02]  /*04c0*/  NOP ;  /* 0x0000000000007918 */ /* 0x000fe40000000000 */
[----:B------:R-:W-:Y:S01]  /*04d0*/  UP2UR UR39, UPR, URZ, 0x4 ;  /* 0x000000043f277883 */ /* 0x000fe20008000000 */
[----:B------:R-:W1:Y:S01]  /*04e0*/  S2UR UR4, SR_CTAID.X ;  /* 0x00000000000479c3 */ /* 0x000e620000002500 */
[----:B------:R-:W-:-:S02]  /*04f0*/  PLOP3.LUT P2, PT, PT, PT, UP2, 0x80, 0x0 ;  /* 0x000000000000781c */ /* 0x000fc40003f4f028 */
[----:B------:R-:W-:Y:S02]  /*0500*/  PLOP3.LUT P3, PT, PT, PT, UP2, 0x80, 0x0 ;  /* 0x000000000000781c */ /* 0x000fe40003f6f028 */
[----:B------:R-:W-:Y:S01]  /*0510*/  PLOP3.LUT P4, PT, PT, PT, UP2, 0x80, 0x0 ;  /* 0x000000000000781c */ /* 0x000fe20003f8f028 */
[----:B------:R-:W-:Y:S01]  /*0520*/  @UP2 ULDC UR14, c[0x0][0x10] ;  /* 0x00000400000e2ab9 */ /* 0x000fe20000000800 */
[----:B------:R-:W-:Y:S01]  /*0530*/  @UP2 UMOV UR9, URZ ;  /* 0x0000003f00092c82 */ /* 0x000fe20008000000 */
[----:B------:R-:W-:Y:S01]  /*0540*/  @!UP2 ULDC UR11, c[0x0][0xc] ;  /* 0x00000300000baab9 */ /* 0x000fe20000000800 */
[----:B0-----:R-:W-:Y:S01]  /*0550*/  ISETP.NE.OR P0, PT, R0, RZ, !P0 ;  /* 0x000000ff0000720c */ /* 0x001fe20004705670 */
[----:B-----5:R-:W-:Y:S02]  /*0560*/  @UP2 UMOV UR7, UR17 ;  /* 0x0000001100072c82 */ /* 0x020fe40008000000 */
[----:B------:R-:W-:Y:S01]  /*0570*/  @UP2 UMOV UR8, UR7 ;  /* 0x0000000700082c82 */ /* 0x000fe20008000000 */
[----:B------:R-:W-:Y:S01]  /*0580*/  @!UP2 UMOV UR7, UR17 ;  /* 0x000000110007ac82 */ /* 0x000fe20008000000 */
[----:B-1----:R-:W-:-:S08]  /*0590*/  @UP2 UIMAD.WIDE.U32 UR14, UR4, UR14, UR8 ;  /* 0x0000000e040e22a5 */ /* 0x002fd0000f8e0008 */
[----:B------:R-:W-:Y:S01]  /*05a0*/  VOTEU.ALL UP0, P0 ;  /* 0x00000000003f7886 */ /* 0x000fe20000000000 */
[----:B------:R-:W-:Y:S01]  /*05b0*/  VOTEU.ALL UP1, P0 ;  /* 0x00000000003f7886 */ /* 0x000fe20000020000 */
[----:B------:R-:W-:-:S03]  /*05c0*/  IMAD.U32 R17, RZ, RZ, UR15 ;  /* 0x0000000fff117e24 */ /* 0x000fc6000f8e00ff */
[----:B------:R-:W0:Y:S01]  /*05d0*/  @!UP0 S2UR UR6, SR_CgaCtaId ;  /* 0x00000000000689c3 */ /* 0x000e220000008800 */
[----:B------:R-:W-:Y:S01]  /*05e0*/  @!UP0 UMOV UR5, 0x400 ;  /* 0x0000040000058882 */ /* 0x000fe20000000000 */
[----:B------:R-:W-:-:S04]  /*05f0*/  @!UP0 UIADD3 UR12, -UR12, 0x100000, URZ ;  /* 0x001000000c0c8890 */ /* 0x000fc8000fffe13f */
[----:B------:R-:W-:Y:S02]  /*0600*/  @!UP0 USHF.L.U32 UR13, UR12, 0xb, URZ ;  /* 0x0000000b0c0d8899 */ /* 0x000fe4000800063f */
[----:B------:R-:W-:Y:S01]  /*0610*/  @!UP0 USHF.L.U32 UR12, UR12, 0x1, URZ ;  /* 0x000000010c0c8899 */ /* 0x000fe2000800063f */
[----:B------:R-:W-:Y:S01]  /*0620*/  IMAD.U32 R16, RZ, RZ, UR14 ;  /* 0x0000000eff107e24 */ /* 0x000fe2000f8e00ff */
[----:B0-----:R-:W-:Y:S01]  /*0630*/  @!UP0 ULEA UR16, UR6, UR5, 0x18 ;  /* 0x0000000506108291 */ /* 0x001fe2000f8ec03f */
[----:B------:R-:W-:Y:S02]  /*0640*/  VOTEU.ALL UP0, P0 ;  /* 0x00000000003f7886 */ /* 0x000fe40000000000 */
[----:B------:R-:W-:Y:S01]  /*0650*/  UMOV UR5, URZ ;  /* 0x0000003f00057c82 */ /* 0x000fe20008000000 */
[----:B------:R-:W-:Y:S01]  /*0660*/  @UP2 UMOV UR6, URZ ;  /* 0x0000003f00062c82 */ /* 0x000fe20008000000 */
[----:B------:R-:W-:Y:S01]  /*0670*/  @!UP2 UIMAD.WIDE.U32 UR8, UR11, UR7, UR4 ;  /* 0x000000070b08a2a5 */ /* 0x000fe2000f8e0004 */
[----:B------:R-:W-:Y:S01]  /*0680*/  PLOP3.LUT P0, PT, PT, PT, UP2, 0x80, 0x0 ;  /* 0x000000000000781c */ /* 0x000fe20003f0f028 */
[----:B------:R-:W-:-:S04]  /*0690*/  @UP2 UIADD3 UR6, UR15, UR6, URZ ;  /* 0x000000060f062290 */ /* 0x000fc8000fffe03f */
[----:B------:R-:W-:Y:S01]  /*06a0*/  IMAD.U32 R4, RZ, RZ, UR8 ;  /* 0x00000008ff047e24 */ /* 0x000fe2000f8e00ff */
[----:B------:R-:W0:Y:S02]  /*06b0*/  FENCE.VIEW.ASYNC.S ;  /* 0x00000000000073c6 */ /* 0x000e240000000000 */
[----:B0-----:R0:W2:Y:S01]  /*06c0*/  @!UP0 SYNCS.EXCH.64 URZ, [UR16+0x90], UR12 ;  /* 0x0000900c103f85b2 */ /* 0x0010a20008000100 */
[----:B------:R-:W-:Y:S02]  /*06d0*/  IMAD.U32 R7, RZ, RZ, UR9 ;  /* 0x00000009ff077e24 */ /* 0x000fe4000f8e00ff */
[----:B------:R-:W-:Y:S02]  /*06e0*/  @P2 IMAD.U32 R17, RZ, RZ, UR6 ;  /* 0x00000006ff112e24 */ /* 0x000fe4000f8e00ff */
[----:B------:R-:W-:Y:S02]  /*06f0*/  IMAD.U32 R5, RZ, RZ, UR9 ;  /* 0x00000009ff057e24 */ /* 0x000fe4000f8e00ff */
[----:B------:R-:W-:-:S02]  /*0700*/  IMAD.U32 R6, RZ, RZ, UR8 ;  /* 0x00000008ff067e24 */ /* 0x000fc4000f8e00ff */
[----:B------:R-:W-:Y:S02]  /*0710*/  @!P3 IMAD.MOV.U32 R16, RZ, RZ, R4 ;  /* 0x000000ffff10b224 */ /* 0x000fe400078e0004 */
[----:B------:R-:W-:Y:S01]  /*0720*/  @!P4 IMAD.MOV.U32 R17, RZ, RZ, R7 ;  /* 0x000000ffff11c224 */ /* 0x000fe200078e0007 */
[----:B------:R0:W2:Y:S01]  /*0730*/  @!UP1 SYNCS.EXCH.64 URZ, [UR16+0x98], UR12 ;  /* 0x0000980c103f95b2 */ /* 0x0000a20008000100 */
[----:B------:R-:W-:Y:S01]  /*0740*/  NOP ;  /* 0x0000000000007918 */ /* 0x000fe20000000000 */
[----:B--234-:R-:W-:Y:S06]  /*0750*/  BAR.SYNC.DEFER_BLOCKING 0x0 ;  /* 0x0000000000007b1d */ /* 0x01cfec0000010000 */
[----:B------:R-:W-:Y:S05]  /*0760*/  @!P1 BRA `(.L_x_4) ;  /* 0x000000c400dc9947 */ /* 0x000fea0003800000 */
[----:B------:R-:W-:-:S06]  /*0770*/  UISETP.GT.U32.AND UP0, UPT, UR18, 0x1, UPT ;  /* 0x000000011200788c */ /* 0x000fcc000bf04070 */
[----:B------:R-:W-:-:S13]  /*0780*/  PLOP3.LUT P0, PT, PT, PT, UP0, 0x80, 0x0 ;  /* 0x000000000000781c */ /* 0x000fda0003f0f008 */
[----:B0-----:R-:W-:Y:S05]  /*0790*/  @P0 EXIT ;  /* 0x000000000000094d */ /* 0x001fea0003800000 */
[----:B------:R-:W-:Y:S01]  /*07a0*/  ULDC.64 UR8, c[0x0][0x650] ;  /* 0x0001940000087ab9 */ /* 0x000fe20000000a00 */
[----:B------:R-:W-:Y:S01]  /*07b0*/  UMOV UR45, 0xffffffff ;  /* 0xffffffff002d7882 */ /* 0x000fe20000000000 */
[----:B------:R-:W-:Y:S01]  /*07c0*/  ISETP.GE.U32.AND P0, PT, R16, UR8, PT ;  /* 0x0000000810007c0c */ /* 0x000fe2000bf06070 */
[----:B------:R-:W-:Y:S01]  /*07d0*/  UMOV UR40, 0xffffffff ;  /* 0xffffffff00287882 */ /* 0x000fe20000000000 */
[----:B------:R-:W-:Y:S01]  /*07e0*/  UMOV UR41, 0xffffffff ;  /* 0xffffffff00297882 */ /* 0x000fe20000000000 */
[----:B------:R-:W-:Y:S02]  /*07f0*/  PRMT R0, RZ, 0x7610, R0 ;  /* 0x00007610ff007816 */ /* 0x000fe40000000000 */
[----:B------:R-:W-:-:S13]  /*0800*/  ISETP.GE.U32.AND.EX P0, PT, R17, UR9, PT, P0 ;  /* 0x0000000911007c0c */ /* 0x000fda000bf06100 */
[----:B------:R-:W-:Y:S05]  /*0810*/  @P0 BRA `(.L_x_5) ;  /* 0x0000000400800947 */ /* 0x000fea0003800000 */
[----:B------:R-:W-:Y:S01]  /*0820*/  I2FP.F32.U32 R0, UR4 ;  /* 0x0000000400007c45 */ /* 0x000fe20008201000 */
[----:B------:R-:W-:Y:S01]  /*0830*/  ULDC.64 UR16, c[0x0][0x628] ;  /* 0x00018a0000107ab9 */ /* 0x000fe20000000a00 */
[----:B------:R-:W-:Y:S01]  /*0840*/  ULDC UR6, c[0x0][0x150] ;  /* 0x0000540000067ab9 */ /* 0x000fe20000000800 */
[----:B------:R-:W-:Y:S01]  /*0850*/  ISETP.NE.U32.AND P0, PT, RZ, UR16, PT ;  /* 0x00000010ff007c0c */ /* 0x000fe2000bf05070 */
[----:B------:R-:W-:Y:S01]  /*0860*/  ULDC UR15, c[0x0][0x630] ;  /* 0x00018c00000f7ab9 */ /* 0x000fe20000000800 */
[----:B------:R-:W-:Y:S01]  /*0870*/  FMUL R0, R0, UR6 ;  /* 0x0000000600007c20 */ /* 0x000fe20008400000 */
[----:B------:R-:W-:Y:S01]  /*0880*/  R2UR UR18, R16 ;  /* 0x00000000101272ca */ /* 0x000fe200000e0000 */
[----:B------:R-:W-:Y:S01]  /*0890*/  ULDC UR20, c[0x0][0x154] ;  /* 0x0000550000147ab9 */ /* 0x000fe20000000800 */
[----:B------:R-:W-:Y:S01]  /*08a0*/  ISETP.NE.AND.EX P0, PT, RZ, UR17, PT, P0 ;  /* 0x00000011ff007c0c */ /* 0x000fe2000bf05300 */
[----:B------:R0:W1:Y:S01]  /*08b0*/  F2I.U32.TRUNC.NTZ R3, R0 ;  /* 0x0000000000037305 */ /* 0x000062000020f000 */
[----:B------:R-:W-:-:S02]  /*08c0*/  R2UR UR19, R17 ;  /* 0x00000000111372ca */ /* 0x000fc400000e0000 */
[----:B------:R-:W-:Y:S02]  /*08d0*/  R2UR UR8, R16 ;  /* 0x00000000100872ca */ /* 0x000fe400000e0000 */
[----:B------:R-:W-:-:S07]  /*08e0*/  R2UR UR9, R17 ;  /* 0x00000000110972ca */ /* 0x000fce00000e0000 */
[----:B0-----:R-:W-:Y:S08]  /*08f0*/  @!P0 BRA `(.L_x_6) ;  /* 0x0000000000308947 */ /* 0x001ff00003800000 */
[----:B------:R-:W-:Y:S01]  /*0900*/  R2UR UR8, R16 ;  /* 0x00000000100872ca */ /* 0x000fe200000e0000 */
[----:B------:R-:W-:Y:S01]  /*0910*/  ULDC UR6, c[0x0][0x634] ;  /* 0x00018d0000067ab9 */ /* 0x000fe20000000800 */
[----:B------:R-:W-:-:S11]  /*0920*/  R2UR UR14, R17 ;  /* 0x00000000110e72ca */ /* 0x000fd600000e0000 */
[----:B------:R-:W-:-:S04]  /*0930*/  UIADD3 UR6, UP0, UR8, UR6, URZ ;  /* 0x0000000608067290 */ /* 0x000fc8000ff1e03f */
[----:B------:R-:W-:-:S04]  /*0940*/  UIADD3.X UR14, URZ, UR14, URZ, UP0, !UPT ;  /* 0x0000000e3f0e7290 */ /* 0x000fc800087fe43f */
[----:B------:R-:W-:-:S04]  /*0950*/  UIMAD.WIDE.U32 UR8, UR14, UR16, URZ ;  /* 0x000000100e0872a5 */ /* 0x000fc8000f8e003f */
[----:B------:R-:W-:Y:S02]  /*0960*/  UIMAD.WIDE.U32 UR10, UP0, UR6, UR17, UR8 ;  /* 0x00000011060a72a5 */ /* 0x000fe4000f800008 */
[----:B------:R-:W-:Y:S02]  /*0970*/  UIMAD.WIDE.U32 UR8, UR6, UR16, URZ ;  /* 0x00000010060872a5 */ /* 0x000fe4000f8e003f */
[----:B------:R-:W-:Y:S02]  /*0980*/  UIADD3.X UR13, URZ, URZ, URZ, UP0, !UPT ;  /* 0x0000003f3f0d7290 */ /* 0x000fe400087fe43f */
[----:B------:R-:W-:Y:S01]  /*0990*/  UIADD3 URZ, UP0, UR9, UR10, URZ ;  /* 0x0000000a093f7290 */ /* 0x000fe2000ff1e03f */
[----:B------:R-:W-:-:S03]  /*09a0*/  UMOV UR12, UR11 ;  /* 0x0000000b000c7c82 */ /* 0x000fc60008000000 */
[----:B------:R-:W-:-:S12]  /*09b0*/  UIMAD.WIDE.U32.X UR8, UR14, UR17, UR12, UP0 ;  /* 0x000000110e0872a5 */ /* 0x000fd800080e040c */
.L_x_6:
[----:B------:R-:W-:Y:S01]  /*09c0*/  USHF.R.U64 UR41, UR8, UR15, UR9 ;  /* 0x0000000f08297299 */ /* 0x000fe20008001209 */
[----:B------:R-:W-:Y:S01]  /*09d0*/  I2FP.F32.U32 R0, UR7 ;  /* 0x0000000700007c45 */ /* 0x000fe20008201000 */
[----:B------:R-:W-:Y:S01]  /*09e0*/  USHF.R.U32.HI UR5, URZ, UR15, UR9 ;  /* 0x0000000f3f057299 */ /* 0x000fe20008011609 */
[----:B-1----:R-:W-:Y:S01]  /*09f0*/  R2UR UR12, R3 ;  /* 0x00000000030c72ca */ /* 0x002fe200000e0000 */
[----:B------:R-:W-:Y:S02]  /*0a00*/  UIADD3 UR6, UP0, URZ, -UR41, URZ ;  /* 0x800000293f067290 */ /* 0x000fe4000ff1e03f */
[----:B------:R-:W-:Y:S01]  /*0a10*/  FMUL R0, R0, UR20 ;  /* 0x0000001400007c20 */ /* 0x000fe20008400000 */
[----:B------:R-:W-:Y:S01]  /*0a20*/  ULDC.64 UR8, c[0x0][0x620] ;  /* 0x0001880000087ab9 */ /* 0x000fe20000000a00 */
[----:B------:R-:W-:Y:S01]  /*0a30*/  UIADD3.X UR5, URZ, ~UR5, URZ, UP0, !UPT ;  /* 0x800000053f057290 */ /* 0x000fe200087fe43f */
[----:B------:R-:W-:Y:S01]  /*0a40*/  UMOV UR10, UR18 ;  /* 0x00000012000a7c82 */ /* 0x000fe20008000000 */
[----:B------:R-:W-:-:S02]  /*0a50*/  UMOV UR11, UR19 ;  /* 0x00000013000b7c82 */ /* 0x000fc40008000000 */
[----:B------:R-:W-:Y:S01]  /*0a60*/  UIMAD UR5, UR5, UR8, URZ ;  /* 0x00000008050572a4 */ /* 0x000fe2000f8e023f */
[----:B------:R-:W0:Y:S01]  /*0a70*/  F2I.U32.TRUNC.NTZ R0, R0 ;  /* 0x0000000000007305 */ /* 0x000e22000020f000 */
[----:B------:R-:W-:Y:S02]  /*0a80*/  UIMAD.WIDE.U32 UR10, UR6, UR8, UR10 ;  /* 0x00000008060a72a5 */ /* 0x000fe4000f8e000a */
[----:B------:R-:W-:Y:S01]  /*0a90*/  UIMAD UR6, UR6, UR9, UR5 ;  /* 0x00000009060672a4 */ /* 0x000fe2000f8e0205 */
[----:B------:R-:W-:Y:S01]  /*0aa0*/  ULDC UR21, c[0x0][0x658] ;  /* 0x0001960000157ab9 */ /* 0x000fe20000000800 */
[----:B------:R-:W-:Y:S02]  /*0ab0*/  UMOV UR19, 0xffffffff ;  /* 0xffffffff00137882 */ /* 0x000fe40000000000 */
[----:B------:R-:W-:Y:S01]  /*0ac0*/  UIADD3 UR6, UR11, UR6, URZ ;  /* 0x000000060b067290 */ /* 0x000fe2000fffe03f */
[----:B------:R-:W-:Y:S01]  /*0ad0*/  ULDC UR15, c[0x0][0x618] ;  /* 0x00018600000f7ab9 */ /* 0x000fe20000000800 */
[----:B------:R-:W-:Y:S01]  /*0ae0*/  ULDC.64 UR8, c[0x0][0x640] ;  /* 0x0001900000087ab9 */ /* 0x000fe20000000a00 */
[----:B------:R-:W-:Y:S01]  /*0af0*/  USHF.L.U32 UR11, UR19, UR21, URZ ;  /* 0x00000015130b7299 */ /* 0x000fe2000800063f */
[----:B------:R-:W-:Y:S01]  /*0b00*/  ISETP.NE.U32.AND P0, PT, RZ, UR8, PT ;  /* 0x00000008ff007c0c */ /* 0x000fe2000bf05070 */
[----:B------:R-:W-:-:S02]  /*0b10*/  USHF.R.U64 UR19, UR10, UR15, UR6 ;  /* 0x0000000f0a137299 */ /* 0x000fc40008001206 */
[----:B------:R-:W-:Y:S01]  /*0b20*/  USHF.R.U32.HI UR10, URZ, UR15, UR6 ;  /* 0x0000000f3f0a7299 */ /* 0x000fe20008011606 */
[----:B0-----:R-:W-:Y:S01]  /*0b30*/  R2UR UR14, R0 ;  /* 0x00000000000e72ca */ /* 0x001fe200000e0000 */
[----:B------:R-:W-:Y:S01]  /*0b40*/  ULDC UR17, c[0x0][0x608] ;  /* 0x0001820000117ab9 */ /* 0x000fe20000000800 */
[----:B------:R-:W-:Y:S01]  /*0b50*/  ISETP.NE.AND.EX P0, PT, RZ, UR9, PT, P0 ;  /* 0x00000009ff007c0c */ /* 0x000fe2000bf05300 */
[----:B------:R-:W-:Y:S02]  /*0b60*/  USHF.R.U64 UR23, UR19, UR17, UR10 ;  /* 0x0000001113177299 */ /* 0x000fe4000800120a */
[----:B------:R-:W-:Y:S01]  /*0b70*/  USHF.R.U32.HI UR10, URZ, UR17, UR10 ;  /* 0x000000113f0a7299 */ /* 0x000fe2000801160a */
[----:B------:R-:W-:Y:S01]  /*0b80*/  UMOV UR16, 0x1 ;  /* 0x0000000100107882 */ /* 0x000fe20000000000 */
[----:B------:R-:W-:Y:S02]  /*0b90*/  UIADD3 UR12, -UR12, URZ, URZ ;  /* 0x0000003f0c0c7290 */ /* 0x000fe4000fffe13f */
[----:B------:R-:W-:-:S02]  /*0ba0*/  USHF.R.U64 UR24, UR23, UR21, UR10 ;  /* 0x0000001517187299 */ /* 0x000fc4000800120a */
[----:B------:R-:W-:Y:S01]  /*0bb0*/  USHF.L.U32 UR6, UR16, UR21, URZ ;  /* 0x0000001510067299 */ /* 0x000fe2000800063f */
[----:B------:R-:W-:Y:S01]  /*0bc0*/  ULDC UR13, c[0x0][0x144] ;  /* 0x00005100000d7ab9 */ /* 0x000fe20000000800 */
[----:B------:R-:W-:Y:S01]  /*0bd0*/  ULDC UR5, c[0x0][0x600] ;  /* 0x0001800000057ab9 */ /* 0x000fe20000000800 */
[----:B------:R-:W-:Y:S02]  /*0be0*/  ULOP3.LUT UR16, URZ, UR11, URZ, 0x33, !UPT ;  /* 0x0000000b3f107292 */ /* 0x000fe4000f8e333f */
[----:B------:R-:W-:Y:S02]  /*0bf0*/  USHF.R.U32.HI UR11, URZ, UR21, UR10 ;  /* 0x000000153f0b7299 */ /* 0x000fe4000801160a */
[----:B------:R-:W-:Y:S02]  /*0c00*/  UIADD3 UR18, UR5, -0x1, URZ ;  /* 0xffffffff05127890 */ /* 0x000fe4000fffe03f */
[----:B------:R-:W-:Y:S02]  /*0c10*/  UIADD3 UR20, -UR14, URZ, URZ ;  /* 0x0000003f0e147290 */ /* 0x000fe4000fffe13f */
[----:B------:R-:W-:Y:S01]  /*0c20*/  UIMAD UR4, UR13, UR12, UR4 ;  /* 0x0000000c0d0472a4 */ /* 0x000fe2000f8e0204 */
[----:B------:R-:W-:Y:S01]  /*0c30*/  ULDC UR25, c[0x0][0x148] ;  /* 0x0000520000197ab9 */ /* 0x000fe20000000800 */
[----:B------:R-:W-:Y:S01]  /*0c40*/  ULDC UR21, c[0x0][0x648] ;  /* 0x0001920000157ab9 */ /* 0x000fe20000000800 */
[----:B------:R-:W-:Y:S01]  /*0c50*/  ULDC UR22, c[0x0][0x638] ;  /* 0x00018e0000167ab9 */ /* 0x000fe20000000800 */
[----:B------:R-:W-:Y:S01]  /*0c60*/  UMOV UR10, UR24 ;  /* 0x00000018000a7c82 */ /* 0x000fe20008000000 */
[----:B------:R-:W-:Y:S07]  /*0c70*/  @!P0 BRA `(.L_x_7) ;  /* 0x0000000000308947 */ /* 0x000fee0003800000 */
[----:B------:R-:W-:Y:S02]  /*0c80*/  ULDC UR14, c[0x0][0x64c] ;  /* 0x00019300000e7ab9 */ /* 0x000fe40000000800 */
        /* <DEDUP_REMOVED lines=8> */
[----:B------:R-:W-:-:S07]  /*0d10*/  UIMAD.WIDE.U32.X UR8, UR17, UR9, UR14, UP0 ;  /* 0x00000009110872a5 */ /* 0x000fce00080e040e */
[----:B------:R-:W-:Y:S01]  /*0d20*/  UMOV UR10, UR8 ;  /* 0x00000008000a7c82 */ /* 0x000fe20008000000 */
[----:B------:R-:W-:-:S05]  /*0d30*/  UMOV UR11, UR9 ;  /* 0x00000009000b7c82 */ /* 0x000fca0008000000 */
.L_x_7:
[----:B------:R-:W-:Y:S01]  /*0d40*/  UISETP.NE.AND UP0, UPT, UR39, URZ, UPT ;  /* 0x0000003f2700728c */ /* 0x000fe2000bf05270 */
[----:B------:R-:W-:Y:S01]  /*0d50*/  IMAD.MOV.U32 R0, RZ, RZ, 0x1 ;  /* 0x00000001ff007424 */ /* 0x000fe200078e00ff */
[----:B------:R-:W-:Y:S02]  /*0d60*/  USHF.R.U64 UR8, UR10, UR21, UR11 ;  /* 0x000000150a087299 */ /* 0x000fe4000800120b */
[----:B------:R-:W-:Y:S02]  /*0d70*/  ULOP3.LUT UR16, UR23, UR16, URZ, 0xc0, !UPT ;  /* 0x0000001017107292 */ /* 0x000fe4000f8ec03f */
[----:B------:R-:W-:Y:S02]  /*0d80*/  ULOP3.LUT UR18, UR19, UR18, URZ, 0xc0, !UPT ;  /* 0x0000001213127292 */ /* 0x000fe4000f8ec03f */
[----:B------:R-:W-:-:S03]  /*0d90*/  UIMAD UR16, UR6, UR8, UR16 ;  /* 0x00000008061072a4 */ /* 0x000fc6000f8e0210 */
[----:B------:R-:W-:Y:S02]  /*0da0*/  @UP0 UIMAD UR4, UR25, UR20, UR7 ;  /* 0x00000014190402a4 */ /* 0x000fe4000f8e0207 */
[----:B------:R-:W-:-:S04]  /*0db0*/  UIADD3 UR7, -UR8, URZ, URZ ;  /* 0x0000003f08077290 */ /* 0x000fc8000fffe13f */
[----:B------:R-:W-:-:S03]  /*0dc0*/  UIMAD UR6, UR7, UR22, UR24 ;  /* 0x00000016070672a4 */ /* 0x000fc6000f8e0218 */
[----:B------:R-:W-:Y:S01]  /*0dd0*/  ULDC UR7, c[0x0][0x610] ;  /* 0x0001840000077ab9 */ /* 0x000fe20000000800 */
[----:B------:R-:W-:Y:S02]  /*0de0*/  UIMAD UR6, UR6, UR5, UR18 ;  /* 0x00000005060672a4 */ /* 0x000fe4000f8e0212 */
[----:B------:R-:W-:-:S04]  /*0df0*/  UIMAD UR4, UR16, UR7, UR4 ;  /* 0x00000007100472a4 */ /* 0x000fc8000f8e0204 */
[----:B------:R-:W-:Y:S02]  /*0e00*/  USEL UR40, UR6, UR4, !UP0 ;  /* 0x0000000406287287 */ /* 0x000fe4000c000000 */
[----:B------:R-:W-:-:S12]  /*0e10*/  USEL UR45, UR4, UR6, !UP0 ;  /* 0x00000006042d7287 */ /* 0x000fd8000c000000 */
.L_x_5:
[----:B------:R-:W-:-:S08]  /*0e20*/  NOP ;  /* 0x0000000000007918 */ /* 0x000fd00000000000 */
[----:B------:R-:W0:Y:S02]  /*0e30*/  USETMAXREG.TRY_ALLOC.CTAPOOL UP0, 0xe8 ;  /* 0x000000e8000079c8 */ /* 0x000e240008000600 */
[----:B0-----:R-:W-:-:S13]  /*0e40*/  PLOP3.LUT P0, PT, PT, PT, UP0, 0x80, 0x0 ;  /* 0x000000000000781c */ /* 0x001fda0003f0f008 */
[----:B------:R-:W-:Y:S05]  /*0e50*/  @!P0 BRA `(.L_x_5) ;  /* 0xfffffffc00f08947 */ /* 0x000fea000383ffff */
[----:B------:R-:W-:Y:S01]  /*0e60*/  ULDC.64 UR4, c[0x0][0x598] ;  /* 0x0001660000047ab9 */ /* 0x000fe20000000a00 */
[----:B------:R-:W-:Y:S01]  /*0e70*/  ULDC.64 UR46, c[0x0][0x208] ;  /* 0x00008200002e7ab9 */ /* 0x000fe20000000a00 */
[----:B------:R-:W-:-:S04]  /*0e80*/  ISETP.NE.U32.AND P0, PT, RZ, UR4, PT ;  /* 0x00000004ff007c0c */ /* 0x000fc8000bf05070 */
[----:B------:R-:W-:-:S13]  /*0e90*/  ISETP.NE.AND.EX P0, PT, RZ, UR5, PT, P0 ;  /* 0x00000005ff007c0c */ /* 0x000fda000bf05300 */
[----:B------:R-:W-:Y:S05]  /*0ea0*/  @!P0 BRA `(.L_x_8) ;  /* 0x00000000001c8947 */ /* 0x000fea0003800000 */
[----:B------:R-:W0:Y:S02]  /*0eb0*/  LDC.64 R4, c[0x0][0x598] ;  /* 0x00016600ff047b82 */ /* 0x000e240000000a00 */
[----:B0-----:R-:W2:Y:S02]  /*0ec0*/  LDG.E.64 R4, desc[UR46][R4.64] ;  /* 0x0000002e04047981 */ /* 0x001ea4000c1e1b00 */
[----:B--2---:R-:W-:-:S04]  /*0ed0*/  ISETP.NE.U32.AND P0, PT, R4, RZ, PT ;  /* 0x000000ff0400720c */ /* 0x004fc80003f05070 */
[----:B------:R-:W-:-:S13]  /*0ee0*/  ISETP.NE.AND.EX P0, PT, R5, RZ, PT, P0 ;  /* 0x000000ff0500720c */ /* 0x000fda0003f05300 */
[----:B------:R-:W-:Y:S05]  /*0ef0*/  @!P0 BRA `(.L_x_8) ;  /* 0x0000000000088947 */ /* 0x000fea0003800000 */
[----:B------:R0:W5:Y:S01]  /*0f00*/  LD.E R19, desc[UR46][R4.64] ;  /* 0x0000002e04137980 */ /* 0x000162000c101900 */
[----:B------:R-:W-:Y:S05]  /*0f10*/  BRA `(.L_x_9) ;  /* 0x0000000000247947 */ /* 0x000fea0003800000 */
.L_x_8:
[----:B------:R-:W-:Y:S02]  /*0f20*/  ULDC.64 UR4, c[0x0][0x588] ;  /* 0x0001620000047ab9 */ /* 0x000fe40000000a00 */
[----:B------:R-:W-:-:S04]  /*0f30*/  ISETP.NE.U32.AND P0, PT, RZ, UR4, PT ;  /* 0x00000004ff007c0c */ /* 0x000fc8000bf05070 */
[----:B------:R-:W-:-:S13]  /*0f40*/  ISETP.NE.AND.EX P0, PT, RZ, UR5, PT, P0 ;  /* 0x00000005ff007c0c */ /* 0x000fda000bf05300 */
[----:B------:R-:W-:Y:S05]  /*0f50*/  @!P0 BRA `(.L_x_10) ;  /* 0x00000000000c8947 */ /* 0x000fea0003800000 */
[----:B------:R-:W0:Y:S02]  /*0f60*/  LDC.64 R4, c[0x0][0x588] ;  /* 0x00016200ff047b82 */ /* 0x000e240000000a00 */
[----:B0-----:R1:W5:Y:S01]  /*0f70*/  LDG.E R19, desc[UR46][R4.64] ;  /* 0x0000002e04137981 */ /* 0x001362000c1e1900 */
[----:B------:R-:W-:Y:S05]  /*0f80*/  BRA `(.L_x_9) ;  /* 0x0000000000087947 */ /* 0x000fea0003800000 */
.L_x_10:
[----:B------:R-:W-:Y:S02]  /*0f90*/  ULDC UR4, c[0x0][0x580] ;  /* 0x0001600000047ab9 */ /* 0x000fe40000000800 */
[----:B------:R-:W-:-:S07]  /*0fa0*/  IMAD.U32 R19, RZ, RZ, UR4 ;  /* 0x00000004ff137e24 */ /* 0x000fce000f8e00ff */
.L_x_9:
[----:B------:R-:W-:Y:S02]  /*0fb0*/  ULDC.64 UR4, c[0x0][0x5a0] ;  /* 0x0001680000047ab9 */ /* 0x000fe40000000a00 */
[----:B------:R-:W-:-:S04]  /*0fc0*/  ISETP.NE.U32.AND P0, PT, RZ, UR4, PT ;  /* 0x00000004ff007c0c */ /* 0x000fc8000bf05070 */
[----:B------:R-:W-:-:S13]  /*0fd0*/  ISETP.NE.AND.EX P0, PT, RZ, UR5, PT, P0 ;  /* 0x00000005ff007c0c */ /* 0x000fda000bf05300 */
[----:B------:R-:W-:Y:S05]  /*0fe0*/  @!P0 BRA `(.L_x_11) ;  /* 0x00000000001c8947 */ /* 0x000fea0003800000 */
[----:B01----:R-:W0:Y:S02]  /*0ff0*/  LDC.64 R4, c[0x0][0x5a0] ;  /* 0x00016800ff047b82 */ /* 0x003e240000000a00 */
[----:B0-----:R-:W2:Y:S02]  /*1000*/  LDG.E.64 R4, desc[UR46][R4.64] ;  /* 0x0000002e04047981 */ /* 0x001ea4000c1e1b00 */
[----:B--2---:R-:W-:-:S04]  /*1010*/  ISETP.NE.U32.AND P0, PT, R4, RZ, PT ;  /* 0x000000ff0400720c */ /* 0x004fc80003f05070 */
[----:B------:R-:W-:-:S13]  /*1020*/  ISETP.NE.AND.EX P0, PT, R5, RZ, PT, P0 ;  /* 0x000000ff0500720c */ /* 0x000fda0003f05300 */
[----:B------:R-:W-:Y:S05]  /*1030*/  @!P0 BRA `(.L_x_11) ;  /* 0x0000000000088947 */ /* 0x000fea0003800000 */
[----:B------:R0:W5:Y:S01]  /*1040*/  LD.E R22, desc[UR46][R4.64] ;  /* 0x0000002e04167980 */ /* 0x000162000c101900 */
[----:B------:R-:W-:Y:S05]  /*1050*/  BRA `(.L_x_12) ;  /* 0x0000000000247947 */ /* 0x000fea0003800000 */
.L_x_11:
[----:B------:R-:W-:Y:S02]  /*1060*/  ULDC.64 UR4, c[0x0][0x590] ;  /* 0x0001640000047ab9 */ /* 0x000fe40000000a00 */
[----:B------:R-:W-:-:S04]  /*1070*/  ISETP.NE.U32.AND P0, PT, RZ, UR4, PT ;  /* 0x00000004ff007c0c */ /* 0x000fc8000bf05070 */
[----:B------:R-:W-:-:S13]  /*1080*/  ISETP.NE.AND.EX P0, PT, RZ, UR5, PT, P0 ;  /* 0x00000005ff007c0c */ /* 0x000fda000bf05300 */
[----:B------:R-:W-:Y:S05]  /*1090*/  @!P0 BRA `(.L_x_13) ;  /* 0x00000000000c8947 */ /* 0x000fea0003800000 */
[----:B------:R-:W2:Y:S02]  /*10a0*/  LDC.64 R22, c[0x0][0x590] ;  /* 0x00016400ff167b82 */ /* 0x000ea40000000a00 */
[----:B--2---:R2:W5:Y:S01]  /*10b0*/  LDG.E R22, desc[UR46][R22.64] ;  /* 0x0000002e16167981 */ /* 0x004562000c1e1900 */
[----:B------:R-:W-:Y:S05]  /*10c0*/  BRA `(.L_x_12) ;  /* 0x0000000000087947 */ /* 0x000fea0003800000 */
.L_x_13:
[----:B------:R-:W-:Y:S02]  /*10d0*/  ULDC UR4, c[0x0][0x584] ;  /* 0x0001610000047ab9 */ /* 0x000fe40000000800 */
[----:B------:R-:W-:-:S07]  /*10e0*/  IMAD.U32 R22, RZ, RZ, UR4 ;  /* 0x00000004ff167e24 */ /* 0x000fce000f8e00ff */
.L_x_12:
[----:B------:R-:W-:-:S13]  /*10f0*/  LOP3.LUT P0, RZ, R0, 0xff, RZ, 0xc0, !PT ;  /* 0x000000ff00ff7812 */ /* 0x000fda000780c0ff */
[----:B------:R-:W-:Y:S05]  /*1100*/  @!P0 EXIT ;  /* 0x000000000000894d */ /* 0x000fea0003800000 */
[----:B------:R-:W-:Y:S01]  /*1110*/  ULDC UR4, c[0x0][0x28c] ;  /* 0x0000a30000047ab9 */ /* 0x000fe20000000800 */
[----:B------:R-:W-:Y:S02]  /*1120*/  ULOP3.LUT UR42, UR38, 0x1, URZ, 0xfc, !UPT ;  /* 0x00000001262a7892 */ /* 0x000fe4000f8efc3f */
[----:B------:R-:W-:Y:S01]  /*1130*/  UIADD3 UR4, UR4, 0x1f, URZ ;  /* 0x0000001f04047890 */ /* 0x000fe2000fffe03f */
[----:B------:R-:W-:Y:S01]  /*1140*/  UMOV UR36, URZ ;  /* 0x0000003f00247c82 */ /* 0x000fe20008000000 */
[----:B------:R-:W-:Y:S02]  /*1150*/  UMOV UR37, URZ ;  /* 0x0000003f00257c82 */ /* 0x000fe40008000000 */
[----:B------:R-:W-:-:S04]  /*1160*/  USHF.R.S32.HI UR5, URZ, 0x1f, UR4 ;  /* 0x0000001f3f057899 */ /* 0x000fc80008011404 */
[----:B------:R-:W-:-:S04]  /*1170*/  ULEA.HI UR5, UR5, UR4, URZ, 0x5 ;  /* 0x0000000405057291 */ /* 0x000fc8000f8f283f */
[----:B------:R-:W-:-:S12]  /*1180*/  USHF.R.S32.HI UR43, URZ, 0x5, UR5 ;  /* 0x000000053f2b7899 */ /* 0x000fd80008011405 */
.L_x_349:
[----:B------:R-:W-:Y:S01]  /*1190*/  LOP3.LUT R0, R2, 0x80, RZ, 0xc0, !PT ;  /* 0x0000008002007812 */ /* 0x000fe200078ec0ff */
[----:B---3--:R-:W3:Y:S01]  /*11a0*/  S2UR UR6, SR_CgaCtaId ;  /* 0x00000000000679c3 */ /* 0x008ee20000008800 */
[----:B------:R-:W-:Y:S02]  /*11b0*/  UMOV UR44, 0x400 ;  /* 0x00000400002c7882 */ /* 0x000fe40000000000 */
[----:B------:R-:W-:-:S06]  /*11c0*/  SHF.R.U32.HI R0, RZ, 0x7, R0 ;  /* 0x00000007ff007819 */ /* 0x000fcc0000011600 */
[----:B----4-:R-:W4:Y:S01]  /*11d0*/  SHFL.IDX PT, R0, R0, RZ, 0x1f ;  /* 0x00001fff00007589 */ /* 0x010f2200000e0000 */
[----:B---3--:R-:W-:Y:S01]  /*11e0*/  ULEA UR44, UR6, UR44, 0x18 ;  /* 0x0000002c062c7291 */ /* 0x008fe2000f8ec03f */
[----:B----4-:R-:W-:-:S13]  /*11f0*/  R2UR UR4, R0 ;  /* 0x00000000000472ca */ /* 0x010fda00000e0000 */
[----:B------:R-:W-:-:S04]  /*1200*/  ULEA.HI UR5, UR4, UR4, URZ, 0x1 ;  /* 0x0000000404057291 */ /* 0x000fc8000f8f083f */
[----:B------:R-:W-:-:S04]  /*1210*/  ULOP3.LUT UR5, UR5, 0xffffe, URZ, 0xc0, !UPT ;  /* 0x000ffffe05057892 */ /* 0x000fc8000f8ec03f */
[----:B------:R-:W-:-:S03]  /*1220*/  UIADD3 UR5, UR4, -UR5, URZ ;  /* 0x8000000504057290 */ /* 0x000fc6000fffe03f */
[----:B------:R-:W-:Y:S01]  /*1230*/  ULDC UR4, c[0x0][0x28c] ;  /* 0x0000a30000047ab9 */ /* 0x000fe20000000800 */
[----:B------:R-:W-:Y:S01]  /*1240*/  ULEA UR5, UR5, UR44, 0xc ;  /* 0x0000002c05057291 */ /* 0x000fe2000f8e603f */
[----:B------:R-:W-:-:S03]  /*1250*/  ISETP.LT.AND P0, PT, RZ, UR4, PT ;  /* 0x00000004ff007c0c */ /* 0x000fc6000bf01270 */
[----:B------:R-:W-:-:S04]  /*1260*/  UIADD3 UR5, UR5, 0x180, URZ ;  /* 0x0000018005057890 */ /* 0x000fc8000fffe03f */
[----:B------:R-:W-:-:S04]  /*1270*/  USHF.R.U32.HI UR5, URZ, 0x4, UR5 ;  /* 0x000000043f057899 */ /* 0x000fc80008011605 */
[----:B------:R-:W-:Y:S02]  /*1280*/  ULOP3.LUT UR48, UR5, 0x3fff, URZ, 0xc0, !UPT ;  /* 0x00003fff05307892 */ /* 0x000fe4000f8ec03f */
[----:B-1---5:R-:W-:Y:S10]  /*1290*/  @P0 BRA `(.L_x_14) ;  /* 0x0000000000400947 */ /* 0x022ff40003800000 */
[----:B------:R-:W-:Y:S01]  /*12a0*/  MOV R0, 0x0 ;  /* 0x0000000000007802 */ /* 0x000fe20000000f00 */
[----:B------:R-:W-:Y:S01]  /*12b0*/  ULDC.64 UR4, c[0x4][0x68] ;  /* 0x01001a0000047ab9 */ /* 0x000fe20000000a00 */
[----:B------:R-:W-:Y:S01]  /*12c0*/  ULDC.64 UR6, c[0x4][0x8] ;  /* 0x0100020000067ab9 */ /* 0x000fe20000000a00 */
[----:B01----:R-:W-:Y:S01]  /*12d0*/  IMAD.U32 R4, RZ, RZ, UR4 ;  /* 0x00000004ff047e24 */ /* 0x003fe2000f8e00ff */
[----:B------:R0:W1:Y:S01]  /*12e0*/  LDC.64 R14, c[0x4][R0] ;  /* 0x01000000000e7b82 */ /* 0x0000620000000a00 */
[----:B------:R-:W-:Y:S01]  /*12f0*/  IMAD.U32 R5, RZ, RZ, UR5 ;  /* 0x00000005ff057e24 */ /* 0x000fe2000f8e00ff */
[----:B------:R-:W-:Y:S01]  /*1300*/  ULDC.64 UR4, c[0x4][0x70] ;  /* 0x01001c0000047ab9 */ /* 0x000fe20000000a00 */
[----:B------:R-:W-:Y:S02]  /*1310*/  IMAD.U32 R10, RZ, RZ, UR6 ;  /* 0x00000006ff0a7e24 */ /* 0x000fe4000f8e00ff */
[----:B------:R-:W-:Y:S02]  /*1320*/  IMAD.U32 R6, RZ, RZ, UR4 ;  /* 0x00000004ff067e24 */ /* 0x000fe4000f8e00ff */
[----:B------:R-:W-:-:S02]  /*1330*/  IMAD.U32 R7, RZ, RZ, UR5 ;  /* 0x00000005ff077e24 */ /* 0x000fc4000f8e00ff */
[----:B------:R-:W-:Y:S02]  /*1340*/  IMAD.U32 R11, RZ, RZ, UR7 ;  /* 0x00000007ff0b7e24 */ /* 0x000fe4000f8e00ff */
[----:B------:R-:W-:Y:S02]  /*1350*/  IMAD.MOV.U32 R8, RZ, RZ, 0x1e1 ;  /* 0x000001e1ff087424 */ /* 0x000fe400078e00ff */
[----:B------:R-:W-:Y:S02]  /*1360*/  IMAD.MOV.U32 R12, RZ, RZ, 0x1 ;  /* 0x00000001ff0c7424 */ /* 0x000fe400078e00ff */
[----:B0-----:R-:W-:-:S07]  /*1370*/  IMAD.MOV.U32 R13, RZ, RZ, RZ ;  /* 0x000000ffff0d7224 */ /* 0x001fce00078e00ff */
[----:B------:R-:W-:-:S07]  /*1380*/  LEPC R20, `(.L_x_14) ;  /* 0x000000001014794e */ /* 0x000fce0000000000 */
[----:B-12--5:R-:W-:Y:S05]  /*1390*/  CALL.ABS.NOINC R14 ;  /* 0x000000000e007343 */ /* 0x026fea0003c00000 */
.L_x_14:
[----:B------:R-:W-:-:S05]  /*13a0*/  IMAD.U32 R0, RZ, RZ, UR42 ;  /* 0x0000002aff007e24 */ /* 0x000fca000f8e00ff */
[----:B------:R-:W-:-:S13]  /*13b0*/  ISETP.NE.AND P0, PT, R0, 0x3, PT ;  /* 0x000000030000780c */ /* 0x000fda0003f05270 */
[----:B------:R-:W-:Y:S05]  /*13c0*/  @!P0 BRA `(.L_x_15) ;  /* 0x0000000000048947 */ /* 0x000fea0003800000 */
[----:B------:R-:W-:Y:S01]  /*13d0*/  BPT.TRAP 0x1 ;  /* 0x000000040000795c */ /* 0x000fe20000300000 */
.L_x_15:
[----:B------:R-:W-:Y:S02]  /*13e0*/  IMAD.U32 R3, RZ, RZ, UR37 ;  /* 0x00000025ff037e24 */ /* 0x000fe4000f8e00ff */
[----:B------:R-:W-:-:S03]  /*13f0*/  IMAD.U32 R0, RZ, RZ, UR36 ;  /* 0x00000024ff007e24 */ /* 0x000fc6000f8e00ff */
[----:B------:R-:W-:Y:S02]  /*1400*/  LEA R3, R3, UR44, 0x3 ;  /* 0x0000002c03037c11 */ /* 0x000fe4000f8e18ff */
[----:B------:R-:W-:-:S04]  /*1410*/  SHF.L.U32 R0, R0, 0x1f, RZ ;  /* 0x0000001f00007819 */ /* 0x000fc800000006ff */
[----:B------:R3:W4:Y:S01]  /*1420*/  SYNCS.PHASECHK.TRANS64.TRYWAIT P1, [R3+URZ], R0 ;  /* 0x00000000030075a7 */ /* 0x000722000802017f */
[----:B------:R-:W-:Y:S05]  /*1430*/  @!P0 BRA `(.L_x_16) ;  /* 0x0000000000048947 */ /* 0x000fea0003800000 */
[----:B------:R-:W-:Y:S01]  /*1440*/  BPT.TRAP 0x1 ;  /* 0x000000040000795c */ /* 0x000fe20000300000 */
.L_x_16:
[----:B----4-:R-:W-:Y:S05]  /*1450*/  @P1 BRA `(.L_x_17) ;  /* 0x0000000000081947 */ /* 0x010fea0003800000 */
[----:B------:R-:W4:Y:S02]  /*1460*/  SYNCS.PHASECHK.TRANS64.TRYWAIT P1, [R3+URZ], R0 ;  /* 0x00000000030075a7 */ /* 0x000f24000802017f */
[----:B----4-:R-:W-:Y:S05]  /*1470*/  @!P1 BRA `(.L_x_18) ;  /* 0x000000d400049947 */ /* 0x010fea0003800000 */
.L_x_17:
[----:B------:R-:W-:-:S04]  /*1480*/  UISETP.LT.AND UP0, UPT, UR43, 0x1, UPT ;  /* 0x000000012b00788c */ /* 0x000fc8000bf01270 */
[----:B------:R-:W-:-:S06]  /*1490*/  USEL UR4, UR43, 0x1, UP0 ;  /* 0x000000012b047887 */ /* 0x000fcc0008000000 */
[----:B---34-:R-:W-:Y:S01]  /*14a0*/  IMAD.U32 R0, RZ, RZ, UR4 ;  /* 0x00000004ff007e24 */ /* 0x018fe2000f8e00ff */
[----:B------:R-:W-:Y:S05]  /*14b0*/  WARPSYNC.ALL ;  /* 0x0000000000007948 */ /* 0x000fea0003800000 */
[----:B------:R-:W-:-:S04]  /*14c0*/  IADD3 R0, -R0, UR43, RZ ;  /* 0x0000002b00007c10 */ /* 0x000fc8000fffe1ff */
[----:B------:R-:W-:Y:S01]  /*14d0*/  ISETP.GE.AND P1, PT, R0, 0x1, PT ;  /* 0x000000010000780c */ /* 0x000fe20003f26270 */
[----:B------:R-:W-:Y:S01]  /*14e0*/  UIADD3 UR4, UR44, 0x20180, URZ ;  /* 0x000201802c047890 */ /* 0x000fe2000fffe03f */
[----:B------:R-:W-:Y:S01]  /*14f0*/  WARPGROUP.ARRIVE ;  /* 0x00000000000079c5 */ /* 0x000fe20000000000 */
[----:B------:R-:W-:Y:S02]  /*1500*/  ULOP3.LUT UR24, UR48, 0x10000, URZ, 0xfc, !UPT ;  /* 0x0001000030187892 */ /* 0x000fe4000f8efc3f */
[----:B------:R-:W-:Y:S02]  /*1510*/  USHF.R.U32.HI UR4, URZ, 0x4, UR4 ;  /* 0x000000043f047899 */ /* 0x000fe40008011604 */
[----:B------:R-:W-:Y:S02]  /*1520*/  ULEA UR26, UR37, UR24, 0xa ;  /* 0x00000018251a7291 */ /* 0x000fe4000f8e503f */
[----:B------:R-:W-:Y:S01]  /*1530*/  ULOP3.LUT UR4, UR4, 0x3fff, URZ, 0xc0, !UPT ;  /* 0x00003fff04047892 */ /* 0x000fe2000f8ec03f */
[----:B------:R-:W-:Y:S01]  /*1540*/  UMOV UR5, 0x80000020 ;  /* 0x8000002000057882 */ /* 0x000fe20000000000 */
[----:B------:R-:W-:-:S02]  /*1550*/  UMOV UR7, 0x80000020 ;  /* 0x8000002000077882 */ /* 0x000fc40000000000 */
[----:B------:R-:W-:Y:S01]  /*1560*/  ULOP3.LUT UR25, UR4, 0x10000, URZ, 0xfc, !UPT ;  /* 0x0001000004197892 */ /* 0x000fe2000f8efc3f */
[----:B------:R-:W-:Y:S02]  /*1570*/  UMOV UR9, UR5 ;  /* 0x0000000500097c82 */ /* 0x000fe40008000000 */
[----:B------:R-:W-:Y:S01]  /*1580*/  UMOV UR4, UR26 ;  /* 0x0000001a00047c82 */ /* 0x000fe20008000000 */
[----:B------:R-:W-:Y:S01]  /*1590*/  UIMAD UR27, UR37, 0x280, UR25 ;  /* 0x00000280251b78a4 */ /* 0x000fe2000f8e0219 */
[----:B------:R-:W-:Y:S01]  /*15a0*/  UMOV UR8, UR4 ;  /* 0x0000000400087c82 */ /* 0x000fe20008000000 */
[----:B------:R-:W-:Y:S02]  /*15b0*/  UMOV UR11, 0x80000020 ;  /* 0x80000020000b7882 */ /* 0x000fe40000000000 */
[----:B------:R-:W-:Y:S02]  /*15c0*/  UIADD3 UR10, UR27, 0x80, URZ ;  /* 0x000000801b0a7890 */ /* 0x000fe4000fffe03f */
[----:B------:R-:W-:-:S02]  /*15d0*/  UIADD3 UR14, UR27, 0x100, URZ ;  /* 0x000001001b0e7890 */ /* 0x000fc4000fffe03f */
[----:B------:R-:W-:Y:S01]  /*15e0*/  UMOV UR6, UR27 ;  /* 0x0000001b00067c82 */ /* 0x000fe20008000000 */
[----:B------:R-:W-:Y:S01]  /*15f0*/  UMOV UR12, UR4 ;  /* 0x00000004000c7c82 */ /* 0x000fe20008000000 */
[----:B------:R-:W-:Y:S01]  /*1600*/  HGMMA.64x32x16.F32.BF16 R168, gdesc[UR4], RZ, !UPT, gsb0 ;  /* 0x0060000004a879f0 */ /* 0x000fe2000c0018ff */
[----:B------:R-:W-:Y:S01]  /*1610*/  UMOV UR13, UR5 ;  /* 0x00000005000d7c82 */ /* 0x000fe20008000000 */
[----:B------:R-:W-:Y:S01]  /*1620*/  UMOV UR15, 0x80000020 ;  /* 0x80000020000f7882 */ /* 0x000fe20000000000 */
[----:B------:R-:W-:Y:S01]  /*1630*/  UIADD3 UR18, UR27, 0x180, URZ ;  /* 0x000001801b127890 */ /* 0x000fe2000fffe03f */
[----:B------:R-:W-:Y:S01]  /*1640*/  UMOV UR16, UR4 ;  /* 0x0000000400107c82 */ /* 0x000fe20008000000 */
[----:B------:R-:W-:Y:S01]  /*1650*/  UMOV UR17, UR5 ;  /* 0x0000000500117c82 */ /* 0x000fe20008000000 */
[----:B------:R-:W-:Y:S01]  /*1660*/  UMOV UR19, 0x80000020 ;  /* 0x8000002000137882 */ /* 0x000fe20000000000 */
[----:B------:R-:W-:Y:S01]  /*1670*/  UIADD3 UR22, UR27, 0x200, URZ ;  /* 0x000002001b167890 */ /* 0x000fe2000fffe03f */
[----:B------:R-:W-:Y:S01]  /*1680*/  UMOV UR20, UR4 ;  /* 0x0000000400147c82 */ /* 0x000fe20008000000 */
[----:B------:R-:W-:Y:S01]  /*1690*/  UMOV UR21, UR5 ;  /* 0x0000000500157c82 */ /* 0x000fe20008000000 */
[----:B------:R-:W-:Y:S01]  /*16a0*/  UMOV UR23, 0x80000020 ;  /* 0x8000002000177882 */ /* 0x000fe20000000000 */
[----:B------:R-:W-:Y:S01]  /*16b0*/  UIADD3 UR4, UR26, 0x2, URZ ;  /* 0x000000021a047890 */ /* 0x000fe2000fffe03f */
[----:B------:R-:W-:Y:S01]  /*16c0*/  UMOV UR5, 0x80000020 ;  /* 0x8000002000057882 */ /* 0x000fe20000000000 */
[----:B------:R-:W-:-:S02]  /*16d0*/  WARPGROUP.DEPBAR.LE gsb0, 0x0 ;  /* 0x00008000000079c5 */ /* 0x000fc40000010000 */
[----:B------:R-:W-:-:S06]  /*16e0*/  WARPGROUP.ARRIVE ;  /* 0x00000000000079c5 */ /* 0x000fcc0000000000 */
[----:B------:R-:W-:Y:S01]  /*16f0*/  HGMMA.64x32x16.F32.BF16 R136, gdesc[UR8], RZ, !UPT, gsb0 ;  /* 0x00600000088879f0 */ /* 0x000fe2000c0018ff */
[----:B------:R-:W-:Y:S02]  /*1700*/  UIADD3 UR8, UR26, 0x200, URZ ;  /* 0x000002001a087890 */ /* 0x000fe4000fffe03f */
[----:B------:R-:W-:Y:S01]  /*1710*/  UIADD3 UR26, UR26, 0x202, URZ ;  /* 0x000002021a1a7890 */ /* 0x000fe2000fffe03f */
[----:B------:R-:W-:Y:S02]  /*1720*/  WARPGROUP.DEPBAR.LE gsb0, 0x0 ;  /* 0x00008000000079c5 */ /* 0x000fe40000010000 */
[----:B------:R-:W-:-:S06]  /*1730*/  WARPGROUP.ARRIVE ;  /* 0x00000000000079c5 */ /* 0x000fcc0000000000 */
[----:B------:R-:W-:Y:S03]  /*1740*/  HGMMA.64x32x16.F32.BF16 R104, gdesc[UR12], RZ, !UPT, gsb0 ;  /* 0x006000000c6879f0 */ /* 0x000fe6000c0018ff */
[----:B------:R-:W-:Y:S02]  /*1750*/  WARPGROUP.DEPBAR.LE gsb0, 0x0 ;  /* 0x00008000000079c5 */ /* 0x000fe40000010000 */
[----:B------:R-:W-:-:S06]  /*1760*/  WARPGROUP.ARRIVE ;  /* 0x00000000000079c5 */ /* 0x000fcc0000000000 */
[----:B------:R-:W-:Y:S03]  /*1770*/  HGMMA.64x32x16.F32.BF16 R72, gdesc[UR16], RZ, !UPT, gsb0 ;  /* 0x00600000104879f0 */ /* 0x000fe6000c0018ff */
[----:B------:R-:W-:Y:S02]  /*1780*/  WARPGROUP.DEPBAR.LE gsb0, 0x0 ;  /* 0x00008000000079c5 */ /* 0x000fe40000010000 */
[----:B------:R-:W-:-:S06]  /*1790*/  WARPGROUP.ARRIVE ;  /* 0x00000000000079c5 */ /* 0x000fcc0000000000 */
[----:B------:R-:W-:Y:S01]  /*17a0*/  HGMMA.64x32x16.F32.BF16 R40, gdesc[UR20], RZ, !UPT, gsb0 ;  /* 0x00600000142879f0 */ /* 0x000fe2000c0018ff */
[----:B------:R-:W-:Y:S01]  /*17b0*/  UMOV UR20, UR8 ;  /* 0x0000000800147c82 */ /* 0x000fe20008000000 */
[----:B------:R-:W-:Y:S01]  /*17c0*/  UMOV UR21, 0x80000020 ;  /* 0x8000002000157882 */ /* 0x000fe20000000000 */
[----:B------:R-:W-:Y:S01]  /*17d0*/  UMOV UR16, UR20 ;  /* 0x0000001400107c82 */ /* 0x000fe20008000000 */
[----:B------:R-:W-:Y:S01]  /*17e0*/  UMOV UR17, UR21 ;  /* 0x0000001500117c82 */ /* 0x000fe20008000000 */
[----:B------:R-:W-:Y:S01]  /*17f0*/  UMOV UR12, UR20 ;  /* 0x00000014000c7c82 */ /* 0x000fe20008000000 */
[----:B------:R-:W-:Y:S01]  /*1800*/  UMOV UR13, UR21 ;  /* 0x00000015000d7c82 */ /* 0x000fe20008000000 */
[----:B------:R-:W-:Y:S01]  /*1810*/  UMOV UR8, UR20 ;  /* 0x0000001400087c82 */ /* 0x000fe20008000000 */
[----:B------:R-:W-:Y:S01]  /*1820*/  UMOV UR9, UR21 ;  /* 0x0000001500097c82 */ /* 0x000fe20008000000 */
[----:B------:R-:W-:Y:S02]  /*1830*/  WARPGROUP.DEPBAR.LE gsb0, 0x0 ;  /* 0x00008000000079c5 */ /* 0x000fe40000010000 */
[----:B------:R-:W-:-:S06]  /*1840*/  WARPGROUP.ARRIVE ;  /* 0x00000000000079c5 */ /* 0x000fcc0000000000 */
[----:B------:R-:W-:Y:S01]  /*1850*/  HGMMA.64x32x16.F32.BF16 R24, gdesc[UR20], RZ, !UPT, gsb0 ;  /* 0x00600000141879f0 */ /* 0x000fe2000c0018ff */
[----:B------:R-:W-:Y:S01]  /*1860*/  UMOV UR22, UR6 ;  /* 0x0000000600167c82 */ /* 0x000fe20008000000 */
[----:B------:R-:W-:Y:S01]  /*1870*/  UMOV UR23, UR7 ;  /* 0x0000000700177c82 */ /* 0x000fe20008000000 */
[----:B------:R-:W-:Y:S01]  /*1880*/  UIADD3 UR6, UR27, 0x2, URZ ;  /* 0x000000021b067890 */ /* 0x000fe2000fffe03f */
[----:B------:R-:W-:Y:S01]  /*1890*/  UMOV UR7, 0x80000020 ;  /* 0x8000002000077882 */ /* 0x000fe20000000000 */
[----:B------:R-:W-:Y:S02]  /*18a0*/  WARPGROUP.DEPBAR.LE gsb0, 0x0 ;  /* 0x00008000000079c5 */ /* 0x000fe40000010000 */
[----:B------:R-:W-:-:S06]  /*18b0*/  WARPGROUP.ARRIVE ;  /* 0x00000000000079c5 */ /* 0x000fcc0000000000 */
[----:B------:R-:W-:Y:S01]  /*18c0*/  HGMMA.64x32x16.F32.BF16 R56, gdesc[UR16], RZ, !UPT, gsb0 ;  /* 0x00600000103879f0 */ /* 0x000fe2000c0018ff */
[----:B------:R-:W-:Y:S01]  /*18d0*/  UIADD3 UR18, UR27, 0x182, URZ ;  /* 0x000001821b127890 */ /* 0x000fe2000fffe03f */
[----:B------:R-:W-:Y:S01]  /*18e0*/  UMOV UR16, UR4 ;  /* 0x0000000400107c82 */ /* 0x000fe20008000000 */
[----:B------:R-:W-:Y:S01]  /*18f0*/  UMOV UR17, UR5 ;  /* 0x0000000500117c82 */ /* 0x000fe20008000000 */
        /* <DEDUP_REMOVED lines=24> */
[----:B------:R-:W-:Y:S03]  /*1a80*/  HGMMA.64x32x16.F32.BF16 R168, gdesc[UR4], R168, gsb0 ;  /* 0x0060000004a879f0 */ /* 0x000fe600080018a8 */
        /* <DEDUP_REMOVED lines=11> */
[----:B------:R-:W-:Y:S01]  /*1b40*/  HGMMA.64x32x16.F32.BF16 R40, gdesc[UR20], R40, gsb0 ;  /* 0x00600000142879f0 */ /* 0x000fe20008001828 */
        /* <DEDUP_REMOVED lines=8> */
[----:B------:R-:W-:Y:S01]  /*1bd0*/  UMOV UR4, UR20 ;  /* 0x0000001400047c82 */ /* 0x000fe20008000000 */
[----:B------:R-:W-:Y:S01]  /*1be0*/  UMOV UR5, UR21 ;  /* 0x0000001500057c82 */ /* 0x000fe20008000000 */
[----:B------:R-:W-:-:S02]  /*1bf0*/  WARPGROUP.DEPBAR.LE gsb0, 0x0 ;  /* 0x00008000000079c5 */ /* 0x000fc40000010000 */
        /* <DEDUP_REMOVED lines=15> */
[----:B------:R-:W-:Y:S05]  /*1cf0*/  @!P1 BRA `(.L_x_19) ;  /* 0x00000008008c9947 */ /* 0x000fea0003800000 */
[----:B------:R-:W-:Y:S01]  /*1d00*/  UIADD3 UR27, UR37, 0x1, URZ ;  /* 0x00000001251b7890 */ /* 0x000fe2000fffe03f */
[----:B------:R-:W-:Y:S01]  /*1d10*/  IMAD.MOV.U32 R3, RZ, RZ, R0 ;  /* 0x000000ffff037224 */ /* 0x000fe200078e0000 */
[----:B------:R-:W-:Y:S02]  /*1d20*/  UMOV UR26, UR37 ;  /* 0x00000025001a7c82 */ /* 0x000fe40008000000 */
[----:B------:R-:W-:-:S04]  /*1d30*/  UISETP.NE.AND UP0, UPT, UR27, 0x8, UPT ;  /* 0x000000081b00788c */ /* 0x000fc8000bf05270 */
[----:B------:R-:W-:Y:S02]  /*1d40*/  USEL UR4, URZ, 0x1, UP0 ;  /* 0x000000013f047887 */ /* 0x000fe40008000000 */
[----:B------:R-:W-:Y:S02]  /*1d50*/  USEL UR27, UR27, URZ, UP0 ;  /* 0x0000003f1b1b7287 */ /* 0x000fe40008000000 */
[----:B------:R-:W-:-:S06]  /*1d60*/  ULOP3.LUT UR4, UR36, UR4, URZ, 0x3c, !UPT ;  /* 0x0000000424047292 */ /* 0x000fcc000f8e3c3f */
[----:B------:R-:W-:-:S07]  /*1d70*/  IMAD.U32 R6, RZ, RZ, UR4 ;  /* 0x00000004ff067e24 */ /* 0x000fce000f8e00ff */
.L_x_26:
[----:B------:R-:W-:Y:S05]  /*1d80*/  @!P0 BRA `(.L_x_20) ;  /* 0x0000000000048947 */ /* 0x000fea0003800000 */
[----:B------:R-:W-:Y:S01]  /*1d90*/  BPT.TRAP 0x1 ;  /* 0x000000040000795c */ /* 0x000fe20000300000 */
.L_x_20:
[----:B------:R-:W-:Y:S01]  /*1da0*/  ULEA UR4, UR27, UR44, 0x3 ;  /* 0x0000002c1b047291 */ /* 0x000fe2000f8e183f */
[----:B01----:R-:W-:-:S08]  /*1db0*/  SHF.L.U32 R4, R6, 0x1f, RZ ;  /* 0x0000001f06047819 */ /* 0x003fd000000006ff */
[----:B------:R0:W1:Y:S01]  /*1dc0*/  SYNCS.PHASECHK.TRANS64.TRYWAIT P1, [UR4], R4 ;  /* 0x00000004ff0075a7 */ /* 0x0000620008020144 */
[----:B------:R-:W-:Y:S05]  /*1dd0*/  @!P0 BRA `(.L_x_21) ;  /* 0x0000000000048947 */ /* 0x000fea0003800000 */
[----:B------:R-:W-:Y:S01]  /*1de0*/  BPT.TRAP 0x1 ;  /* 0x000000040000795c */ /* 0x000fe20000300000 */
.L_x_21:
[----:B-1----:R-:W-:Y:S05]  /*1df0*/  @P1 BRA `(.L_x_22) ;  /* 0x0000000000081947 */ /* 0x002fea0003800000 */
[----:B------:R-:W1:Y:S02]  /*1e00*/  SYNCS.PHASECHK.TRANS64.TRYWAIT P1, [UR4], R4 ;  /* 0x00000004ff0075a7 */ /* 0x000e640008020144 */
[----:B-1----:R-:W-:Y:S05]  /*1e10*/  @!P1 BRA `(.L_x_23) ;  /* 0x000000c800b09947 */ /* 0x002fea0003800000 */
.L_x_22:
[----:B------:R-:W-:Y:S01]  /*1e20*/  ULEA UR28, UR27, UR24, 0xa ;  /* 0x000000181b1c7291 */ /* 0x000fe2000f8e503f */
[----:B------:R-:W-:Y:S01]  /*1e30*/  WARPGROUP.ARRIVE ;  /* 0x00000000000079c5 */ /* 0x000fe20000000000 */
[----:B------:R-:W-:Y:S01]  /*1e40*/  UIMAD UR29, UR27, 0x280, UR25 ;  /* 0x000002801b1d78a4 */ /* 0x000fe2000f8e0219 */
[----:B------:R-:W-:Y:S01]  /*1e50*/  UMOV UR5, 0x80000020 ;  /* 0x8000002000057882 */ /* 0x000fe20000000000 */
[----:B------:R-:W-:Y:S02]  /*1e60*/  UMOV UR7, 0x80000020 ;  /* 0x8000002000077882 */ /* 0x000fe40000000000 */
[----:B------:R-:W-:Y:S01]  /*1e70*/  UIADD3 UR10, UR29, 0x80, URZ ;  /* 0x000000801d0a7890 */ /* 0x000fe2000fffe03f */
[----:B------:R-:W-:Y:S02]  /*1e80*/  UMOV UR4, UR28 ;  /* 0x0000001c00047c82 */ /* 0x000fe40008000000 */
[----:B------:R-:W-:Y:S01]  /*1e90*/  UMOV UR6, UR29 ;  /* 0x0000001d00067c82 */ /* 0x000fe20008000000 */
[----:B------:R-:W-:Y:S01]  /*1ea0*/  UMOV UR8, UR4 ;  /* 0x0000000400087c82 */ /* 0x000fe20008000000 */
[----:B------:R-:W-:Y:S01]  /*1eb0*/  HGMMA.64x32x16.F32.BF16 R168, gdesc[UR4], R168, gsb0 ;  /* 0x0060000004a879f0 */ /* 0x000fe200080018a8 */
        /* <DEDUP_REMOVED lines=18> */
[----:B------:R-:W-:Y:S01]  /*1fe0*/  HGMMA.64x32x16.F32.BF16 R136, gdesc[UR8], R136, gsb0 ;  /* 0x00600000088879f0 */ /* 0x000fe20008001888 */
[----:B------:R-:W-:Y:S02]  /*1ff0*/  UIADD3 UR8, UR28, 0x200, URZ ;  /* 0x000002001c087890 */ /* 0x000fe4000fffe03f */
[----:B------:R-:W-:Y:S01]  /*2000*/  UIADD3 UR28, UR28, 0x202, URZ ;  /* 0x000002021c1c7890 */ /* 0x000fe2000fffe03f */
        /* <DEDUP_REMOVED lines=19> */
[----:B------:R-:W-:Y:S01]  /*2140*/  HGMMA.64x32x16.F32.BF16 R24, gdesc[UR20], R24, gsb0 ;  /* 0x00600000141879f0 */ /* 0x000fe20008001818 */
[----:B------:R-:W-:Y:S01]  /*2150*/  UMOV UR22, UR6 ;  /* 0x0000000600167c82 */ /* 0x000fe20008000000 */
[----:B------:R-:W-:Y:S01]  /*2160*/  UMOV UR23, UR7 ;  /* 0x0000000700177c82 */ /* 0x000fe20008000000 */
[----:B------:R-:W-:Y:S01]  /*2170*/  UIADD3 UR6, UR29, 0x2, URZ ;  /* 0x000000021d067890 */ /* 0x000fe2000fffe03f */
[----:B------:R-:W-:Y:S01]  /*2180*/  UMOV UR7, 0x80000020 ;  /* 0x8000002000077882 */ /* 0x000fe20000000000 */
[----:B------:R-:W-:Y:S02]  /*2190*/  WARPGROUP.DEPBAR.LE gsb0, 0x0 ;  /* 0x00008000000079c5 */ /* 0x000fe40000010000 */
[----:B------:R-:W-:-:S06]  /*21a0*/  WARPGROUP.ARRIVE ;  /* 0x00000000000079c5 */ /* 0x000fcc0000000000 */
[----:B------:R-:W-:Y:S01]  /*21b0*/  HGMMA.64x32x16.F32.BF16 R56, gdesc[UR16], R56, gsb0 ;  /* 0x00600000103879f0 */ /* 0x000fe20008001838 */
[----:B------:R-:W-:Y:S01]  /*21c0*/  UIADD3 UR18, UR29, 0x182, URZ ;  /* 0x000001821d127890 */ /* 0x000fe2000fffe03f */
[----:B------:R-:W-:Y:S01]  /*21d0*/  UMOV UR16, UR4 ;  /* 0x0000000400107c82 */ /* 0x000fe20008000000 */
[----:B------:R-:W-:Y:S01]  /*21e0*/  UMOV UR17, UR5 ;  /* 0x0000000500117c82 */ /* 0x000fe20008000000 */
        /* <DEDUP_REMOVED lines=64> */
[----:B------:R-:W-:Y:S01]  /*25f0*/  BPT.TRAP 0x1 ;  /* 0x000000040000795c */ /* 0x000fe20000300000 */
.L_x_24:
[----:B------:R-:W-:Y:S02]  /*2600*/  UISETP.GT.U32.AND UP0, UPT, UR38, 0x1, UPT ;  /* 0x000000012600788c */ /* 0x000fe4000bf04070 */
[----:B------:R-:W-:-:S04]  /*2610*/  ULEA UR4, UR26, UR44, 0x3 ;  /* 0x0000002c1a047291 */ /* 0x000fc8000f8e183f */
[----:B------:R-:W-:Y:S01]  /*2620*/  UIADD3 UR4, UR4, 0x40, URZ ;  /* 0x0000004004047890 */ /* 0x000fe2000fffe03f */
[----:B------:R-:W-:-:S03]  /*2630*/  PLOP3.LUT P1, PT, PT, PT, UP0, 0x80, 0x0 ;  /* 0x000000000000781c */ /* 0x000fc60003f2f008 */
[----:B------:R-:W-:-:S09]  /*2640*/  UPRMT UR4, URZ, 0x654, UR4 ;  /* 0x000006543f047896 */ /* 0x000fd20008000004 */
[----:B------:R-:W-:Y:S01]  /*2650*/  SYNCS.ARRIVE.TRANS64.RED.A1T0 RZ, [UR4], RZ ;  /* 0x000000ffffff79a7 */ /* 0x000fe20008100404 */
[----:B------:R-:W-:Y:S05]  /*2660*/  @P1 BRA `(.L_x_25) ;  /* 0x0000000000041947 */ /* 0x000fea0003800000 */
[----:B------:R-:W-:Y:S01]  /*2670*/  BPT.TRAP 0x1 ;  /* 0x000000040000795c */ /* 0x000fe20000300000 */
.L_x_25:
[----:B------:R-:W-:Y:S01]  /*2680*/  UIADD3 UR27, UR27, 0x1, URZ ;  /* 0x000000011b1b7890 */ /* 0x000fe2000fffe03f */
[C---:B------:R-:W-:Y:S01]  /*2690*/  ISETP.GT.AND P1, PT, R3.reuse, 0x1, PT ;  /* 0x000000010300780c */ /* 0x040fe20003f24270 */
[----:B------:R-:W-:Y:S01]  /*26a0*/  UIADD3 UR26, UR26, 0x1, URZ ;  /* 0x000000011a1a7890 */ /* 0x000fe2000fffe03f */
[----:B------:R-:W-:Y:S01]  /*26b0*/  VIADD R3, R3, 0xffffffff ;  /* 0xffffffff03037836 */ /* 0x000fe20000000000 */
[----:B------:R-:W-:Y:S02]  /*26c0*/  UISETP.NE.AND UP0, UPT, UR27, 0x8, UPT ;  /* 0x000000081b00788c */ /* 0x000fe4000bf05270 */
[----:B------:R-:W-:Y:S02]  /*26d0*/  UISETP.NE.AND UP1, UPT, UR26, 0x8, UPT ;  /* 0x000000081a00788c */ /* 0x000fe4000bf25270 */
[----:B------:R-:W-:Y:S02]  /*26e0*/  USEL UR4, URZ, 0x1, UP0 ;  /* 0x000000013f047887 */ /* 0x000fe40008000000 */
[----:B------:R-:W-:-:S02]  /*26f0*/  USEL UR27, UR27, URZ, UP0 ;  /* 0x0000003f1b1b7287 */ /* 0x000fc40008000000 */
[----:B------:R-:W-:Y:S02]  /*2700*/  USEL UR26, UR26, URZ, UP1 ;  /* 0x0000003f1a1a7287 */ /* 0x000fe40008800000 */
[----:B------:R-:W-:Y:S01]  /*2710*/  LOP3.LUT R6, R6, UR4, RZ, 0x3c, !PT ;  /* 0x0000000406067c12 */ /* 0x000fe2000f8e3cff */
[----:B------:R-:W-:Y:S09]  /*2720*/  @P1 BRA `(.L_x_26) ;  /* 0xfffffff400941947 */ /* 0x000ff2000383ffff */
.L_x_19:
[----:B------:R-:W3:Y:S02]  /*2730*/  LDC R3, c[0x0][0x28c] ;  /* 0x0000a300ff037b82 */ /* 0x000ee40000000800 */
[----:B---3--:R-:W-:-:S13]  /*2740*/  ISETP.GE.AND P1, PT, R3, 0x1, PT ;  /* 0x000000010300780c */ /* 0x008fda0003f26270 */
[----:B------:R-:W-:Y:S05]  /*2750*/  @!P1 BRA `(.L_x_27) ;  /* 0x0000000000349947 */ /* 0x000fea0003800000 */
[----:B------:R-:W-:Y:S05]  /*2760*/  @!P0 BRA `(.L_x_28) ;  /* 0x0000000000048947 */ /* 0x000fea0003800000 */
[----:B------:R-:W-:Y:S01]  /*2770*/  BPT.TRAP 0x1 ;  /* 0x000000040000795c */ /* 0x000fe20000300000 */
.L_x_28:
[----:B------:R-:W-:Y:S01]  /*2780*/  R2UR UR4, R0 ;  /* 0x00000000000472ca */ /* 0x000fe200000e0000 */
[----:B------:R-:W-:-:S06]  /*2790*/  UISETP.GT.U32.AND UP0, UPT, UR38, 0x1, UPT ;  /* 0x000000012600788c */ /* 0x000fcc000bf04070 */
[----:B------:R-:W-:-:S06]  /*27a0*/  PLOP3.LUT P0, PT, PT, PT, UP0, 0x80, 0x0 ;  /* 0x000000000000781c */ /* 0x000fcc0003f0f008 */
[----:B------:R-:W-:-:S04]  /*27b0*/  UIADD3 UR4, UR4, UR37, URZ ;  /* 0x0000002504047290 */ /* 0x000fc8000fffe03f */
[----:B------:R-:W-:-:S04]  /*27c0*/  USHF.L.U32 UR4, UR4, 0x3, URZ ;  /* 0x0000000304047899 */ /* 0x000fc8000800063f */
[----:B------:R-:W-:-:S04]  /*27d0*/  ULOP3.LUT UR4, UR4, 0x38, URZ, 0xc0, !UPT ;  /* 0x0000003804047892 */ /* 0x000fc8000f8ec03f */
[----:B------:R-:W-:-:S04]  /*27e0*/  UIADD3 UR4, UR44, 0x40, UR4 ;  /* 0x000000402c047890 */ /* 0x000fc8000fffe004 */
[----:B------:R-:W-:-:S09]  /*27f0*/  UPRMT UR4, URZ, 0x654, UR4 ;  /* 0x000006543f047896 */ /* 0x000fd20008000004 */
[----:B------:R-:W-:Y:S01]  /*2800*/  SYNCS.ARRIVE.TRANS64.RED.A1T0 RZ, [UR4], RZ ;  /* 0x000000ffffff79a7 */ /* 0x000fe20008100404 */
[----:B------:R-:W-:Y:S05]  /*2810*/  @P0 BRA `(.L_x_27) ;  /* 0x0000000000040947 */ /* 0x000fea0003800000 */
[----:B------:R-:W-:Y:S01]  /*2820*/  BPT.TRAP 0x1 ;  /* 0x000000040000795c */ /* 0x000fe20000300000 */
.L_x_27:
[----:B------:R-:W-:Y:S01]  /*2830*/  LOP3.LUT R0, R2, 0x3, RZ, 0xc0, !PT ;  /* 0x0000000302007812 */ /* 0x000fe200078ec0ff */
[----:B------:R-:W-:Y:S01]  /*2840*/  IMAD.MOV.U32 R7, RZ, RZ, -0x2 ;  /* 0xfffffffeff077424 */ /* 0x000fe200078e00ff */
[----:B------:R-:W-:Y:S01]  /*2850*/  UIMAD UR40, UR40, 0xa0, URZ ;  /* 0x000000a0282878a4 */ /* 0x000fe2000f8e023f */
[----:B------:R-:W-:Y:S01]  /*2860*/  SHF.R.U32.HI R3, RZ, 0x2, R2 ;  /* 0x00000002ff037819 */ /* 0x000fe20000011602 */
[----:B------:R-:W-:Y:S01]  /*2870*/  ULDC UR11, c[0x0][0x288] ;  /* 0x0000a200000b7ab9 */ /* 0x000fe20000000800 */
[----:B------:R-:W-:Y:S01]  /*2880*/  UIADD3 UR37, UR43, UR37, URZ ;  /* 0x000000252b257290 */ /* 0x000fe2000fffe03f */
[----:B------:R-:W-:Y:S01]  /*2890*/  IMAD R7, R0, R7, UR11 ;  /* 0x0000000b00077e24 */ /* 0x000fe2000f8e0207 */
[----:B------:R-:W-:Y:S01]  /*28a0*/  UIMAD.WIDE UR6, UR45, 0x100, URZ ;  /* 0x000001002d0678a5 */ /* 0x000fe2000f8e023f */
[----:B------:R-:W-:Y:S01]  /*28b0*/  LOP3.LUT R0, R18, 0x1, RZ, 0xc0, !PT ;  /* 0x0000000112007812 */ /* 0x000fe200078ec0ff */
[----:B------:R-:W-:Y:S01]  /*28c0*/  USHF.L.U32 UR45, UR45, 0x8, URZ ;  /* 0x000000082d2d7899 */ /* 0x000fe2000800063f */
[C---:B01----:R-:W-:Y:S01]  /*28d0*/  LOP3.LUT R4, R2.reuse, 0x60, RZ, 0xc0, !PT ;  /* 0x0000006002047812 */ /* 0x043fe200078ec0ff */
[----:B------:R-:W-:Y:S01]  /*28e0*/  UISETP.GE.AND UP2, UPT, UR40, UR11, UPT ;  /* 0x0000000b2800728c */ /* 0x000fe2000bf46270 */
[----:B------:R-:W-:Y:S01]  /*28f0*/  IMAD.SHL.U32 R12, R2, 0x2, RZ ;  /* 0x00000002020c7824 */ /* 0x000fe200078e00ff */
[----:B------:R-:W-:Y:S01]  /*2900*/  ULDC UR10, c[0x0][0x284] ;  /* 0x0000a100000a7ab9 */ /* 0x000fe20000000800 */
[----:B------:R-:W-:Y:S01]  /*2910*/  USHF.R.U32.HI UR4, URZ, 0x3, UR37 ;  /* 0x000000033f047899 */ /* 0x000fe20008011625 */
[----:B------:R-:W-:Y:S01]  /*2920*/  IMAD.U32 R13, RZ, RZ, UR40 ;  /* 0x00000028ff0d7e24 */ /* 0x000fe2000f8e00ff */
[----:B------:R-:W-:Y:S01]  /*2930*/  UISETP.GE.OR UP2, UPT, UR45, UR10, UP2 ;  /* 0x0000000a2d00728c */ /* 0x000fe20009746670 */
[----:B------:R-:W-:Y:S01]  /*2940*/  IMAD.SHL.U32 R8, R0, 0x40, RZ ;  /* 0x0000004000087824 */ /* 0x000fe200078e00ff */
[----:B------:R-:W-:Y:S01]  /*2950*/  LOP3.LUT R3, R3, 0x7, RZ, 0xc0, !PT ;  /* 0x0000000703037812 */ /* 0x000fe200078ec0ff */
[----:B------:R-:W-:Y:S01]  /*2960*/  ULOP3.LUT UR4, UR4, 0x1, URZ, 0xc0, !UPT ;  /* 0x0000000104047892 */ /* 0x000fe2000f8ec03f */
[----:B------:R-:W-:Y:S01]  /*2970*/  SHF.R.U32.HI R6, RZ, 0x1, R4 ;  /* 0x00000001ff067819 */ /* 0x000fe20000011604 */
[----:B------:R-:W-:Y:S01]  /*2980*/  USHF.R.S32.HI UR12, URZ, 0x1f, UR41 ;  /* 0x0000001f3f0c7899 */ /* 0x000fe20008011429 */
[----:B------:R-:W-:Y:S01]  /*2990*/  LOP3.LUT R12, R13, 0x6, R12, 0xf8, !PT ;  /* 0x000000060d0c7812 */ /* 0x000fe200078ef80c */
[----:B------:R-:W-:Y:S01]  /*29a0*/  ULDC.64 UR8, c[0x0][0x5d0] ;  /* 0x0001740000087ab9 */ /* 0x000fe20000000a00 */
[--C-:B------:R-:W-:Y:S01]  /*29b0*/  LOP3.LUT R193, R8, 0x40, R3.reuse, 0xe2, !PT ;  /* 0x0000004008c17812 */ /* 0x100fe200078ee203 */
[----:B------:R-:W-:Y:S01]  /*29c0*/  UISETP.GT.U32.AND UP0, UPT, UR37, 0x7, UPT ;  /* 0x000000072500788c */ /* 0x000fe2000bf04070 */
[----:B------:R-:W-:Y:S01]  /*29d0*/  IADD3 R3, RZ, -R6, -R3 ;  /* 0x80000006ff037210 */ /* 0x000fe20007ffe803 */
[----:B------:R-:W-:Y:S01]  /*29e0*/  UISETP.NE.U32.AND UP1, UPT, UR4, 0x1, UPT ;  /* 0x000000010400788c */ /* 0x000fe2000bf25070 */
[----:B------:R-:W-:Y:S01]  /*29f0*/  PLOP3.LUT P0, PT, PT, PT, UP2, 0x80, 0x0 ;  /* 0x000000000000781c */ /* 0x000fe20003f0f028 */
[----:B------:R-:W-:Y:S01]  /*2a00*/  UIMAD UR5, UR12, UR8, URZ ;  /* 0x000000080c0572a4 */ /* 0x000fe2000f8e023f */
[--C-:B------:R-:W-:Y:S01]  /*2a10*/  SHF.R.S32.HI R13, RZ, 0x1f, R12.reuse ;  /* 0x0000001fff0d7819 */ /* 0x100fe2000001140c */
[----:B------:R-:W-:Y:S01]  /*2a20*/  UISETP.LT.U32.AND UP0, UPT, UR43, 0x8, UP0 ;  /* 0x000000082b00788c */ /* 0x000fe20008701070 */
[----:B------:R-:W-:Y:S01]  /*2a30*/  IMAD.U32 R5, RZ, RZ, UR8 ;  /* 0x00000008ff057e24 */ /* 0x000fe2000f8e00ff */
[----:B------:R-:W-:Y:S01]  /*2a40*/  UISETP.GT.U32.AND UP1, UPT, UR43, 0x7, !UP1 ;  /* 0x000000072b00788c */ /* 0x000fe2000cf24070 */
[----:B------:R-:W-:Y:S01]  /*2a50*/  IMAD R3, R0, -0x40, R3 ;  /* 0xffffffc000037824 */ /* 0x000fe200078e0203 */
[----:B------:R-:W-:Y:S01]  /*2a60*/  UIMAD UR5, UR41, UR9, UR5 ;  /* 0x00000009290572a4 */ /* 0x000fe2000f8e0205 */
[----:B------:R-:W-:Y:S01]  /*2a70*/  IMAD.U32 R0, RZ, RZ, UR10 ;  /* 0x0000000aff007e24 */ /* 0x000fe2000f8e00ff */
[----:B------:R-:W-:Y:S01]  /*2a80*/  USEL UR8, URZ, 0x1, !UP0 ;  /* 0x000000013f087887 */ /* 0x000fe2000c000000 */
[----:B------:R-:W-:Y:S01]  /*2a90*/  IMAD.WIDE.U32 R4, R5, UR41, R12 ;  /* 0x0000002905047c25 */ /* 0x000fe2000f8e000c */
[----:B------:R-:W-:Y:S01]  /*2aa0*/  USEL UR4, URZ, 0x1, !UP1 ;  /* 0x000000013f047887 */ /* 0x000fe2000c800000 */
[----:B------:R-:W-:Y:S01]  /*2ab0*/  LOP3.LUT R193, R193, UR6, R6, 0xfe, !PT ;  /* 0x00000006c1c17c12 */ /* 0x000fe2000f8efe06 */
[----:B------:R-:W-:Y:S01]  /*2ac0*/  ULOP3.LUT UR37, UR37, 0x7, URZ, 0xc0, !UPT ;  /* 0x0000000725257892 */ /* 0x000fe2000f8ec03f */
[----:B------:R-:W-:Y:S01]  /*2ad0*/  IADD3 R3, R0, -UR45, R3 ;  /* 0x8000002d00037c10 */ /* 0x000fe2000fffe003 */
[----:B------:R-:W-:Y:S01]  /*2ae0*/  ULOP3.LUT UR36, UR4, UR36, UR8, 0x96, !UPT ;  /* 0x0000002404247292 */ /* 0x000fe2000f8e9608 */
[----:B------:R-:W-:Y:S01]  /*2af0*/  VIADD R5, R5, UR5 ;  /* 0x0000000505057c36 */ /* 0x000fe20008000000 */
[----:B------:R-:W-:Y:S01]  /*2b00*/  UMOV UR45, 0xffffffff ;  /* 0xffffffff002d7882 */ /* 0x000fe20000000000 */
[----:B------:R-:W-:Y:S01]  /*2b10*/  VIADD R0, R7, -UR40 ;  /* 0x8000002807007c36 */ /* 0x000fe20008000000 */
[----:B------:R-:W-:Y:S08]  /*2b20*/  @P0 BRA `(.L_x_29) ;  /* 0x0000009c00200947 */ /* 0x000ff00003800000 */
[----:B-----5:R-:W-:Y:S01]  /*2b30*/  FSETP.NEU.AND P2, PT, R22, RZ, PT ;  /* 0x000000ff1600720b */ /* 0x020fe20003f4d000 */
[----:B------:R-:W-:Y:S01]  /*2b40*/  ULDC.64 UR8, c[0x0][0x5c8] ;  /* 0x0001720000087ab9 */ /* 0x000fe20000000a00 */
[----:B------:R-:W-:Y:S01]  /*2b50*/  ISETP.GT.AND P0, PT, R0, RZ, PT ;  /* 0x000000ff0000720c */ /* 0x000fe20003f04270 */
[----:B------:R-:W-:Y:S01]  /*2b60*/  UIMAD UR4, UR7, UR8, URZ ;  /* 0x00000008070472a4 */ /* 0x000fe2000f8e023f */
[----:B------:R-:W-:Y:S01]  /*2b70*/  IMAD.U32 R6, RZ, RZ, UR9 ;  /* 0x00000009ff067e24 */ /* 0x000fe2000f8e00ff */
[----:B------:R-:W-:Y:S01]  /*2b80*/  BSSY B0, `(.L_x_29) ;  /* 0x00009c2000007945 */ /* 0x000fe20003800000 */
[----:B------:R-:W-:Y:S01]  /*2b90*/  IMAD.WIDE.U32 R8, R193, UR8, R4 ;  /* 0x00000008c1087c25 */ /* 0x000fe2000f8e0004 */
[----:B------:R-:W-:-:S03]  /*2ba0*/  ISETP.GT.AND P1, PT, R3, RZ, P0 ;  /* 0x000000ff0300720c */ /* 0x000fc60000724270 */
[----:B------:R-:W-:-:S04]  /*2bb0*/  IMAD R5, R193, R6, UR4 ;  /* 0x00000004c1057e24 */ /* 0x000fc8000f8e0206 */
[----:B------:R-:W-:Y:S01]  /*2bc0*/  IMAD.IADD R195, R9, 0x1, R5 ;  /* 0x0000000109c37824 */ /* 0x000fe200078e0205 */
[----:B------:R-:W-:Y:S06]  /*2bd0*/  @!P2 BRA `(.L_x_30) ;  /* 0x0000006c0098a947 */ /* 0x000fec0003800000 */
[----:B------:R-:W0:Y:S01]  /*2be0*/  LDC.64 R20, c[0x0][0x5b8] ;  /* 0x00016e00ff147b82 */ /* 0x000e220000000a00 */
[----:B------:R-:W-:-:S07]  /*2bf0*/  ULDC.64 UR4, c[0x0][0x5c0] ;  /* 0x0001700000047ab9 */ /* 0x000fce0000000a00 */
[----:B------:R-:W1:Y:S08]  /*2c00*/  LDC.64 R188, c[0x0][0x5b0] ;  /* 0x00016c00ffbc7b82 */ /* 0x000e700000000a00 */
[----:B------:R-:W3:Y:S01]  /*2c10*/  LDC.64 R14, c[0x0][0x5a8] ;  /* 0x00016a00ff0e7b82 */ /* 0x000ee20000000a00 */
[C---:B0-----:R-:W-:Y:S02]  /*2c20*/  IMAD R4, R20.reuse, UR12, RZ ;  /* 0x0000000c14047c24 */ /* 0x041fe4000f8e02ff */
[----:B------:R-:W-:-:S04]  /*2c30*/  IMAD.WIDE.U32 R184, R20, UR41, R12 ;  /* 0x0000002914b87c25 */ /* 0x000fc8000f8e000c */
[----:B------:R-:W-:Y:S02]  /*2c40*/  IMAD R21, R21, UR41, R4 ;  /* 0x0000002915157c24 */ /* 0x000fe4000f8e0204 */
[----:B-1----:R-:W-:Y:S02]  /*2c50*/  IMAD R4, R188, UR7, RZ ;  /* 0x00000007bc047c24 */ /* 0x002fe4000f8e02ff */
[----:B------:R-:W-:Y:S02]  /*2c60*/  IMAD.IADD R187, R185, 0x1, R21 ;  /* 0x00000001b9bb7824 */ /* 0x000fe400078e0215 */
[----:B------:R-:W-:Y:S02]  /*2c70*/  IMAD.MOV.U32 R186, RZ, RZ, R184 ;  /* 0x000000ffffba7224 */ /* 0x000fe400078e00b8 */
[C---:B--2---:R-:W-:Y:S02]  /*2c80*/  IMAD R23, R193.reuse, R189, R4 ;  /* 0x000000bdc1177224 */ /* 0x044fe400078e0204 */
[----:B------:R-:W-:-:S04]  /*2c90*/  IMAD.WIDE.U32 R4, R193, R188, R186 ;  /* 0x000000bcc1047225 */ /* 0x000fc800078e00ba */
[----:B------:R-:W-:Y:S01]  /*2ca0*/  IMAD.IADD R5, R5, 0x1, R23 ;  /* 0x0000000105057824 */ /* 0x000fe200078e0217 */
[----:B---3--:R-:W-:-:S04]  /*2cb0*/  LEA R10, P2, R4, R14, 0x1 ;  /* 0x0000000e040a7211 */ /* 0x008fc800078408ff */
[----:B------:R-:W-:-:S05]  /*2cc0*/  LEA.HI.X R11, R4, R15, R5, 0x1, P2 ;  /* 0x0000000f040b7211 */ /* 0x000fca00010f0c05 */
[----:B------:R-:W2:Y:S01]  /*2cd0*/  @P1 LDG.E.LTC128B.U16 R9, desc[UR46][R10.64] ;  /* 0x0000002e0a091981 */ /* 0x000ea2000c1e1520 */
[----:B------:R-:W-:Y:S01]  /*2ce0*/  LEA R6, P2, R8, UR4, 0x1 ;  /* 0x0000000408067c11 */ /* 0x000fe2000f8408ff */
[----:B------:R-:W-:Y:S01]  /*2cf0*/  IMAD.WIDE.U32 R4, R193, R188, R12 ;  /* 0x000000bcc1047225 */ /* 0x000fe200078e000c */
[----:B------:R-:W-:Y:S01]  /*2d00*/  ISETP.GT.AND P5, PT, R0, 0x1, PT ;  /* 0x000000010000780c */ /* 0x000fe20003fa4270 */
[----:B------:R-:W-:Y:S01]  /*2d10*/  BSSY B1, `(.L_x_31) ;  /* 0x0000014000017945 */ /* 0x000fe20003800000 */
[----:B------:R-:W-:Y:S01]  /*2d20*/  LOP3.LUT R192, R192, 0xfffffffb, RZ, 0xc0, !PT ;  /* 0xfffffffbc0c07812 */ /* 0x000fe200078ec0ff */
[----:B------:R-:W-:Y:S02]  /*2d30*/  IMAD.IADD R5, R23, 0x1, R5 ;  /* 0x0000000117057824 */ /* 0x000fe400078e0205 */
[----:B------:R-:W-:-:S04]  /*2d40*/  IMAD.WIDE.U32 R190, R20, UR41, R4 ;  /* 0x0000002914be7c25 */ /* 0x000fc8000f8e0004 */
[----:B------:R-:W-:Y:S01]  /*2d50*/  IMAD.IADD R5, R21, 0x1, R191 ;  /* 0x0000000115057824 */ /* 0x000fe200078e02bf */
[----:B------:R-:W-:-:S03]  /*2d60*/  LEA R4, P3, R190, R14, 0x1 ;  /* 0x0000000ebe047211 */ /* 0x000fc600078608ff */
[----:B------:R-:W-:Y:S02]  /*2d70*/  @P5 LOP3.LUT R192, R192, 0x4, RZ, 0xfc, !PT ;  /* 0x00000004c0c05812 */ /* 0x000fe400078efcff */
[----:B------:R-:W-:Y:S01]  /*2d80*/  LEA.HI.X R5, R190, R15, R5, 0x1, P3 ;  /* 0x0000000fbe057211 */ /* 0x000fe200018f0c05 */
[C---:B------:R-:W-:Y:S01]  /*2d90*/  IMAD.SHL.U32 R190, R188.reuse, 0x8, RZ ;  /* 0x00000008bcbe7824 */ /* 0x040fe200078e00ff */
[----:B------:R-:W-:Y:S01]  /*2da0*/  SHF.L.U64.HI R191, R188, 0x3, R189 ;  /* 0x00000003bcbf7819 */ /* 0x000fe200000102bd */
[C---:B--2---:R-:W-:Y:S01]  /*2db0*/  IMAD.U32 R7, R9.reuse, 0x10000, RZ ;  /* 0x0001000009077824 */ /* 0x044fe200078e00ff */
[----:B------:R-:W-:-:S03]  /*2dc0*/  PRMT R10, R9, 0x7610, R10 ;  /* 0x00007610090a7816 */ /* 0x000fc6000000000a */
[----:B------:R-:W-:-:S04]  /*2dd0*/  FMUL R7, R7, R22 ;  /* 0x0000001607077220 */ /* 0x000fc80000400000 */
[----:B------:R-:W-:Y:S01]  /*2de0*/  FFMA R168, R168, R19, R7 ;  /* 0x00000013a8a87223 */ /* 0x000fe20000000007 */
[----:B------:R-:W-:Y:S02]  /*2df0*/  LEA.HI.X R7, R8, UR5, R195, 0x1, P2 ;  /* 0x0000000508077c11 */ /* 0x000fe400090f0cc3 */
[----:B------:R-:W-:Y:S02]  /*2e00*/  ISETP.GT.AND P2, PT, R3, RZ, P5 ;  /* 0x000000ff0300720c */ /* 0x000fe40002f44270 */
[----:B------:R-:W-:-:S05]  /*2e10*/  F2FP.BF16.F32.PACK_AB R168, RZ, R168 ;  /* 0x000000a8ffa8723e */ /* 0x000fca00000010ff */
[----:B------:R0:W-:Y:S06]  /*2e20*/  @P1 STG.E.U16 desc[UR46][R6.64], R168 ;  /* 0x000000a806001986 */ /* 0x0001ec000c10152e */
[----:B------:R-:W-:Y:S05]  /*2e30*/  @!P2 BRA `(.L_x_32) ;  /* 0x000000000004a947 */ /* 0x000fea0003800000 */
[----:B------:R1:W5:Y:S02]  /*2e40*/  LDG.E.LTC128B.U16 R10, desc[UR46][R4.64+0x2] ;  /* 0x0000022e040a7981 */ /* 0x000364000c1e1520 */
.L_x_32:
[----:B------:R-:W-:Y:S05]  /*2e50*/  BSYNC B1 ;  /* 0x0000000000017941 */ /* 0x000fea0003800000 */
.L_x_31:
[----:B-----5:R-:W-:Y:S01]  /*2e60*/  IMAD.U32 R9, R10, 0x10000, RZ ;  /* 0x000100000a097824 */ /* 0x020fe200078e00ff */
[----:B------:R-:W-:Y:S01]  /*2e70*/  ISETP.GT.AND P1, PT, R3, 0x8, P0 ;  /* 0x000000080300780c */ /* 0x000fe20000724270 */
[----:B------:R-:W-:-:S04]  /*2e80*/  IMAD.WIDE.U32 R194, R193, R188, R190 ;  /* 0x000000bcc1c27225 */ /* 0x000fc800078e00be */
[----:B------:R-:W-:Y:S01]  /*2e90*/  FMUL R8, R9, R22 ;  /* 0x0000001609087220 */ /* 0x000fe20000400000 */
[----:B------:R-:W-:Y:S01]  /*2ea0*/  IMAD.IADD R23, R23, 0x1, R195 ;  /* 0x0000000117177824 */ /* 0x000fe200078e02c3 */
[----:B------:R-:W-:Y:S02]  /*2eb0*/  IADD3 R9, P3, R184, R194, RZ ;  /* 0x000000c2b8097210 */ /* 0x000fe40007f7e0ff */
[----:B------:R-:W-:-:S03]  /*2ec0*/  FFMA R169, R169, R19, R8 ;  /* 0x00000013a9a97223 */ /* 0x000fc60000000008 */
[----:B0-----:R-:W-:Y:S01]  /*2ed0*/  IMAD.X R168, R23, 0x1, R187, P3 ;  /* 0x0000000117a87824 */ /* 0x001fe200018e06bb */
[C---:B------:R-:W-:Y:S02]  /*2ee0*/  LEA R8, P3, R9.reuse, R14, 0x1 ;  /* 0x0000000e09087211 */ /* 0x040fe400078608ff */
[----:B------:R-:W-:Y:S02]  /*2ef0*/  F2FP.BF16.F32.PACK_AB R169, RZ, R169 ;  /* 0x000000a9ffa9723e */ /* 0x000fe400000010ff */
[--C-:B------:R-:W-:Y:S02]  /*2f00*/  LEA.HI.X R9, R9, R15, R168.reuse, 0x1, P3 ;  /* 0x0000000f09097211 */ /* 0x100fe400018f0ca8 */
[----:B------:R-:W-:Y:S02]  /*2f10*/  PRMT R195, R169, 0x7610, R195 ;  /* 0x00007610a9c37816 */ /* 0x000fe400000000c3 */
[----:B------:R-:W-:-:S03]  /*2f20*/  PRMT R168, R10, 0x7610, R168 ;  /* 0x000076100aa87816 */ /* 0x000fc600000000a8 */
[----:B------:R0:W-:Y:S04]  /*2f30*/  @P2 STG.E.U16 desc[UR46][R6.64+0x2], R195 ;  /* 0x000002c306002986 */ /* 0x0001e8000c10152e */
[----:B------:R2:W3:Y:S01]  /*2f40*/  @P1 LDG.E.LTC128B.U16 R168, desc[UR46][R8.64] ;  /* 0x0000002e08a81981 */ /* 0x0004e2000c1e1520 */
[----:B------:R-:W-:Y:S01]  /*2f50*/  IADD3 R194, P2, R12, R194, RZ ;  /* 0x000000c20cc27210 */ /* 0x000fe20007f5e0ff */
[----:B------:R-:W-:Y:S01]  /*2f60*/  IMAD.U32 R196, RZ, RZ, UR8 ;  /* 0x00000008ffc47e24 */ /* 0x000fe2000f8e00ff */
[----:B------:R-:W-:Y:S01]  /*2f70*/  BSSY B1, `(.L_x_33) ;  /* 0x0000014000017945 */ /* 0x000fe20003800000 */
[----:B------:R-:W-:Y:S02]  /*2f80*/  IMAD.U32 R169, RZ, RZ, UR8 ;  /* 0x00000008ffa97e24 */ /* 0x000fe4000f8e00ff */
[----:B------:R-:W-:-:S02]  /*2f90*/  IMAD.U32 R10, RZ, RZ, UR9 ;  /* 0x00000009ff0a7e24 */ /* 0x000fc4000f8e00ff */
[----:B0-----:R-:W-:Y:S01]  /*2fa0*/  IMAD.X R195, R13, 0x1, R23, P2 ;  /* 0x000000010dc37824 */ /* 0x001fe200010e0617 */
[----:B------:R-:W-:Y:S01]  /*2fb0*/  ISETP.GT.AND P2, PT, R3, 0x8, P5 ;  /* 0x000000080300780c */ /* 0x000fe20002f44270 */
[----:B------:R-:W-:Y:S01]  /*2fc0*/  IMAD.SHL.U32 R23, R196, 0x10, RZ ;  /* 0x00000010c4177824 */ /* 0x000fe200078e00ff */
[----:B------:R-:W-:Y:S01]  /*2fd0*/  SHF.L.U64.HI R169, R169, 0x4, R10 ;  /* 0x00000004a9a97819 */ /* 0x000fe2000001020a */
[----:B------:R-:W-:-:S03]  /*2fe0*/  IMAD.WIDE.U32 R194, R20, UR41, R194 ;  /* 0x0000002914c27c25 */ /* 0x000fc6000f8e00c2 */
[----:B------:R-:W-:Y:S01]  /*2ff0*/  IADD3 R10, P3, R23, R6, RZ ;  /* 0x00000006170a7210 */ /* 0x000fe20007f7e0ff */
[----:B--2---:R-:W-:Y:S01]  /*3000*/  IMAD.IADD R9, R21, 0x1, R195 ;  /* 0x0000000115097824 */ /* 0x004fe200078e02c3 */
[----:B------:R-:W-:-:S04]  /*3010*/  LEA R8, P4, R194, R14, 0x1 ;  /* 0x0000000ec2087211 */ /* 0x000fc800078808ff */
[----:B------:R-:W-:Y:S01]  /*3020*/  LEA.HI.X R9, R194, R15, R9, 0x1, P4 ;  /* 0x0000000fc2097211 */ /* 0x000fe200020f0c09 */
[----:B---3--:R-:W-:-:S04]  /*3030*/  IMAD.U32 R11, R168, 0x10000, RZ ;  /* 0x00010000a80b7824 */ /* 0x008fc800078e00ff */
[----:B------:R-:W-:-:S04]  /*3040*/  FMUL R11, R11, R22 ;  /* 0x000000160b0b7220 */ /* 0x000fc80000400000 */
[----:B------:R-:W-:-:S05]  /*3050*/  FFMA R11, R170, R19, R11 ;  /* 0x00000013aa0b7223 */ /* 0x000fca000000000b */
[----:B------:R-:W-:Y:S01]  /*3060*/  F2FP.BF16.F32.PACK_AB R170, RZ, R11 ;  /* 0x0000000bffaa723e */ /* 0x000fe200000010ff */
[----:B------:R-:W-:-:S05]  /*3070*/  IMAD.X R11, R169, 0x1, R7, P3 ;  /* 0x00000001a90b7824 */ /* 0x000fca00018e0607 */
[----:B------:R0:W-:Y:S01]  /*3080*/  @P1 STG.E.U16 desc[UR46][R10.64], R170 ;  /* 0x000000aa0a001986 */ /* 0x0001e2000c10152e */
[----:B------:R-:W-:Y:S05]  /*3090*/  @!P2 BRA `(.L_x_34) ;  /* 0x000000000004a947 */ /* 0x000fea0003800000 */
[----:B------:R2:W5:Y:S02]  /*30a0*/  LDG.E.LTC128B.U16 R168, desc[UR46][R8.64+0x2] ;  /* 0x0000022e08a87981 */ /* 0x000564000c1e1520 */
.L_x_34:
[----:B------:R-:W-:Y:S05]  /*30b0*/  BSYNC B1 ;  /* 0x0000000000017941 */ /* 0x000fea0003800000 */
.L_x_33:
[----:B-----5:R-:W-:Y:S01]  /*30c0*/  IMAD.U32 R195, R168, 0x10000, RZ ;  /* 0x00010000a8c37824 */ /* 0x020fe200078e00ff */
[----:B------:R-:W-:Y:S01]  /*30d0*/  ISETP.GT.AND P3, PT, R0, 0x8, PT ;  /* 0x000000080000780c */ /* 0x000fe20003f64270 */
[----:B------:R-:W-:Y:S01]  /*30e0*/  BSSY B1, `(.L_x_35) ;  /* 0x000000a000017945 */ /* 0x000fe20003800000 */
[----:B------:R-:W-:Y:S01]  /*30f0*/  LOP3.LUT R192, R192, 0xfffffffd, RZ, 0xc0, !PT ;  /* 0xfffffffdc0c07812 */ /* 0x000fe200078ec0ff */
[----:B0-----:R-:W-:Y:S01]  /*3100*/  FMUL R170, R195, R22 ;  /* 0x00000016c3aa7220 */ /* 0x001fe20000400000 */
[----:B------:R-:W-:-:S03]  /*3110*/  ISETP.GT.AND P1, PT, R3, RZ, P3 ;  /* 0x000000ff0300720c */ /* 0x000fc60001f24270 */
[----:B------:R-:W-:-:S05]  /*3120*/  FFMA R170, R171, R19, R170 ;  /* 0x00000013abaa7223 */ /* 0x000fca00000000aa */
[----:B------:R-:W-:Y:S02]  /*3130*/  F2FP.BF16.F32.PACK_AB R170, RZ, R170 ;  /* 0x000000aaffaa723e */ /* 0x000fe400000010ff */
[----:B------:R-:W-:-:S03]  /*3140*/  @P3 LOP3.LUT R192, R192, 0x2, RZ, 0xfc, !PT ;  /* 0x00000002c0c03812 */ /* 0x000fc600078efcff */
[----:B------:R0:W-:Y:S01]  /*3150*/  @P2 STG.E.U16 desc[UR46][R10.64+0x2], R170 ;  /* 0x000002aa0a002986 */ /* 0x0001e2000c10152e */
[----:B------:R-:W-:Y:S05]  /*3160*/  @!P1 BRA `(.L_x_36) ;  /* 0x0000000000049947 */ /* 0x000fea0003800000 */
[----:B------:R3:W5:Y:S02]  /*3170*/  LDG.E.LTC128B.U16 R168, desc[UR46][R4.64+0x10] ;  /* 0x0000102e04a87981 */ /* 0x000764000c1e1520 */
.L_x_36:
[----:B------:R-:W-:Y:S05]  /*3180*/  BSYNC B1 ;  /* 0x0000000000017941 */ /* 0x000fea0003800000 */
.L_x_35:
[----:B-----5:R-:W-:Y:S01]  /*3190*/  IMAD.U32 R171, R168, 0x10000, RZ ;  /* 0x00010000a8ab7824 */ /* 0x020fe200078e00ff */
[----:B------:R-:W-:Y:S01]  /*31a0*/  ISETP.GT.AND P6, PT, R0, 0x9, PT ;  /* 0x000000090000780c */ /* 0x000fe20003fc4270 */
[----:B------:R-:W-:Y:S01]  /*31b0*/  BSSY B1, `(.L_x_37) ;  /* 0x000000a000017945 */ /* 0x000fe20003800000 */
[----:B------:R-:W-:Y:S01]  /*31c0*/  LOP3.LUT R192, R192, 0xfffffffe, RZ, 0xc0, !PT ;  /* 0xfffffffec0c07812 */ /* 0x000fe200078ec0ff */
[----:B------:R-:W-:Y:S01]  /*31d0*/  FMUL R171, R171, R22 ;  /* 0x00000016abab7220 */ /* 0x000fe20000400000 */
[----:B------:R-:W-:-:S03]  /*31e0*/  ISETP.GT.AND P2, PT, R3, RZ, P6 ;  /* 0x000000ff0300720c */ /* 0x000fc60003744270 */
[----:B------:R-:W-:-:S05]  /*31f0*/  FFMA R171, R172, R19, R171 ;  /* 0x00000013acab7223 */ /* 0x000fca00000000ab */
[----:B------:R-:W-:Y:S02]  /*3200*/  F2FP.BF16.F32.PACK_AB R171, RZ, R171 ;  /* 0x000000abffab723e */ /* 0x000fe400000010ff */
[----:B------:R-:W-:-:S03]  /*3210*/  @P6 LOP3.LUT R192, R192, 0x1, RZ, 0xfc, !PT ;  /* 0x00000001c0c06812 */ /* 0x000fc600078efcff */
[----:B------:R4:W-:Y:S01]  /*3220*/  @P1 STG.E.U16 desc[UR46][R6.64+0x10], R171 ;  /* 0x000010ab06001986 */ /* 0x0009e2000c10152e */
[----:B------:R-:W-:Y:S05]  /*3230*/  @!P2 BRA `(.L_x_38) ;  /* 0x000000000004a947 */ /* 0x000fea0003800000 */
[----:B------:R0:W5:Y:S02]  /*3240*/  LDG.E.LTC128B.U16 R168, desc[UR46][R4.64+0x12] ;  /* 0x0000122e04a87981 */ /* 0x000164000c1e1520 */
.L_x_38:
[----:B------:R-:W-:Y:S05]  /*3250*/  BSYNC B1 ;  /* 0x0000000000017941 */ /* 0x000fea0003800000 */
.L_x_37:
[----:B----45:R-:W-:Y:S01]  /*3260*/  IMAD.U32 R171, R168, 0x10000, RZ ;  /* 0x00010000a8ab7824 */ /* 0x030fe200078e00ff */
[----:B------:R-:W-:Y:S01]  /*3270*/  ISETP.GT.AND P1, PT, R3, 0x8, P3 ;  /* 0x000000080300780c */ /* 0x000fe20001f24270 */
[----:B------:R-:W-:Y:S02]  /*3280*/  BSSY B1, `(.L_x_39) ;  /* 0x0000007000017945 */ /* 0x000fe40003800000 */
[----:B0-----:R-:W-:-:S04]  /*3290*/  FMUL R170, R171, R22 ;  /* 0x00000016abaa7220 */ /* 0x001fc80000400000 */
[----:B------:R-:W-:-:S05]  /*32a0*/  FFMA R170, R173, R19, R170 ;  /* 0x00000013adaa7223 */ /* 0x000fca00000000aa */
[----:B------:R-:W-:-:S05]  /*32b0*/  F2FP.BF16.F32.PACK_AB R170, RZ, R170 ;  /* 0x000000aaffaa723e */ /* 0x000fca00000010ff */
[----:B------:R0:W-:Y:S01]  /*32c0*/  @P2 STG.E.U16 desc[UR46][R6.64+0x12], R170 ;  /* 0x000012aa06002986 */ /* 0x0001e2000c10152e */
[----:B------:R-:W-:Y:S05]  /*32d0*/  @!P1 BRA `(.L_x_40) ;  /* 0x0000000000049947 */ /* 0x000fea0003800000 */
[----:B------:R4:W5:Y:S02]  /*32e0*/  LDG.E.LTC128B.U16 R168, desc[UR46][R8.64+0x10] ;  /* 0x0000102e08a87981 */ /* 0x000964000c1e1520 */
.L_x_40:
[----:B------:R-:W-:Y:S05]  /*32f0*/  BSYNC B1 ;  /* 0x0000000000017941 */ /* 0x000fea0003800000 */
.L_x_39:
[----:B-----5:R-:W-:Y:S01]  /*3300*/  IMAD.U32 R171, R168, 0x10000, RZ ;  /* 0x00010000a8ab7824 */ /* 0x020fe200078e00ff */
[----:B------:R-:W-:Y:S01]  /*3310*/  ISETP.GT.AND P2, PT, R3, 0x8, P6 ;  /* 0x000000080300780c */ /* 0x000fe20003744270 */
[----:B------:R-:W-:Y:S02]  /*3320*/  BSSY B1, `(.L_x_41) ;  /* 0x0000007000017945 */ /* 0x000fe40003800000 */
[----:B------:R-:W-:-:S04]  /*3330*/  FMUL R171, R171, R22 ;  /* 0x00000016abab7220 */ /* 0x000fc80000400000 */
[----:B------:R-:W-:-:S05]  /*3340*/  FFMA R171, R174, R19, R171 ;  /* 0x00000013aeab7223 */ /* 0x000fca00000000ab */
[----:B------:R-:W-:-:S05]  /*3350*/  F2FP.BF16.F32.PACK_AB R171, RZ, R171 ;  /* 0x000000abffab723e */ /* 0x000fca00000010ff */
[----:B------:R0:W-:Y:S01]  /*3360*/  @P1 STG.E.U16 desc[UR46][R10.64+0x10], R171 ;  /* 0x000010ab0a001986 */ /* 0x0001e2000c10152e */
[----:B------:R-:W-:Y:S05]  /*3370*/  @!P2 BRA `(.L_x_42) ;  /* 0x000000000004a947 */ /* 0x000fea0003800000 */
[----:B------:R0:W5:Y:S02]  /*3380*/  LDG.E.LTC128B.U16 R168, desc[UR46][R8.64+0x12] ;  /* 0x0000122e08a87981 */ /* 0x000164000c1e1520 */
.L_x_42:
[----:B------:R-:W-:Y:S05]  /*3390*/  BSYNC B1 ;  /* 0x0000000000017941 */ /* 0x000fea0003800000 */
.L_x_41:
[----:B0----5:R-:W-:Y:S01]  /*33a0*/  IMAD.U32 R171, R168, 0x10000, RZ ;  /* 0x00010000a8ab7824 */ /* 0x021fe200078e00ff */
[----:B------:R-:W-:Y:S01]  /*33b0*/  ISETP.GT.AND P4, PT, R0, 0x10, PT ;  /* 0x000000100000780c */ /* 0x000fe20003f84270 */
[----:B------:R-:W-:Y:S02]  /*33c0*/  BSSY B1, `(.L_x_43) ;  /* 0x0000008000017945 */ /* 0x000fe40003800000 */
[----:B------:R-:W-:Y:S01]  /*33d0*/  FMUL R170, R171, R22 ;  /* 0x00000016abaa7220 */ /* 0x000fe20000400000 */
[----:B------:R-:W-:-:S03]  /*33e0*/  ISETP.GT.AND P1, PT, R3, RZ, P4 ;  /* 0x000000ff0300720c */ /* 0x000fc60002724270 */
[----:B------:R-:W-:-:S05]  /*33f0*/  FFMA R170, R175, R19, R170 ;  /* 0x00000013afaa7223 */ /* 0x000fca00000000aa */
[----:B------:R-:W-:-:S05]  /*3400*/  F2FP.BF16.F32.PACK_AB R170, RZ, R170 ;  /* 0x000000aaffaa723e */ /* 0x000fca00000010ff */
[----:B------:R0:W-:Y:S01]  /*3410*/  @P2 STG.E.U16 desc[UR46][R10.64+0x12], R170 ;  /* 0x000012aa0a002986 */ /* 0x0001e2000c10152e */
[----:B------:R-:W-:Y:S05]  /*3420*/  @!P1 BRA `(.L_x_44) ;  /* 0x0000000000049947 */ /* 0x000fea0003800000 */
[----:B------:R0:W5:Y:S02]  /*3430*/  LDG.E.LTC128B.U16 R168, desc[UR46][R4.64+0x20] ;  /* 0x0000202e04a87981 */ /* 0x000164000c1e1520 */
.L_x_44:
[----:B------:R-:W-:Y:S05]  /*3440*/  BSYNC B1 ;  /* 0x0000000000017941 */ /* 0x000fea0003800000 */
.L_x_43:
[----:B-----5:R-:W-:Y:S01]  /*3450*/  IMAD.U32 R171, R168, 0x10000, RZ ;  /* 0x00010000a8ab7824 */ /* 0x020fe200078e00ff */
[----:B------:R-:W-:Y:S01]  /*3460*/  ISETP.GT.AND P3, PT, R0, 0x11, PT ;  /* 0x000000110000780c */ /* 0x000fe20003f64270 */
[----:B------:R-:W-:Y:S02]  /*3470*/  BSSY B1, `(.L_x_45) ;  /* 0x0000008000017945 */ /* 0x000fe40003800000 */
[----:B------:R-:W-:-:S04]  /*3480*/  FMUL R171, R171, R22 ;  /* 0x00000016abab7220 */ /* 0x000fc80000400000 */
[----:B------:R-:W-:-:S05]  /*3490*/  FFMA R171, R176, R19, R171 ;  /* 0x00000013b0ab7223 */ /* 0x000fca00000000ab */
[----:B------:R-:W-:-:S05]  /*34a0*/  F2FP.BF16.F32.PACK_AB R171, RZ, R171 ;  /* 0x000000abffab723e */ /* 0x000fca00000010ff */
[----:B------:R0:W-:Y:S01]  /*34b0*/  @P1 STG.E.U16 desc[UR46][R6.64+0x20], R171 ;  /* 0x000020ab06001986 */ /* 0x0001e2000c10152e */
[----:B------:R-:W-:-:S13]  /*34c0*/  ISETP.GT.AND P1, PT, R3, RZ, P3 ;  /* 0x000000ff0300720c */ /* 0x000fda0001f24270 */
[----:B0-----:R-:W-:Y:S05]  /*34d0*/  @!P1 BRA `(.L_x_46) ;  /* 0x0000000000049947 */ /* 0x001fea0003800000 */
[----:B------:R0:W5:Y:S02]  /*34e0*/  LDG.E.LTC128B.U16 R168, desc[UR46][R4.64+0x22] ;  /* 0x0000222e04a87981 */ /* 0x000164000c1e1520 */
.L_x_46:
[----:B------:R-:W-:Y:S05]  /*34f0*/  BSYNC B1 ;  /* 0x0000000000017941 */ /* 0x000fea0003800000 */
.L_x_45:
[----:B-----5:R-:W-:Y:S01]  /*3500*/  IMAD.U32 R171, R168, 0x10000, RZ ;  /* 0x00010000a8ab7824 */ /* 0x020fe200078e00ff */
[----:B------:R-:W-:Y:S03]  /*3510*/  BSSY B1, `(.L_x_47) ;  /* 0x0000008000017945 */ /* 0x000fe60003800000 */
[----:B------:R-:W-:-:S04]  /*3520*/  FMUL R170, R171, R22 ;  /* 0x00000016abaa7220 */ /* 0x000fc80000400000 */
[----:B------:R-:W-:-:S05]  /*3530*/  FFMA R170, R177, R19, R170 ;  /* 0x00000013b1aa7223 */ /* 0x000fca00000000aa */
[----:B------:R-:W-:-:S05]  /*3540*/  F2FP.BF16.F32.PACK_AB R170, RZ, R170 ;  /* 0x000000aaffaa723e */ /* 0x000fca00000010ff */
[----:B------:R0:W-:Y:S01]  /*3550*/  @P1 STG.E.U16 desc[UR46][R6.64+0x22], R170 ;  /* 0x000022aa06001986 */ /* 0x0001e2000c10152e */
[----:B------:R-:W-:-:S13]  /*3560*/  ISETP.GT.AND P1, PT, R3, 0x8, P4 ;  /* 0x000000080300780c */ /* 0x000fda0002724270 */
[----:B0-----:R-:W-:Y:S05]  /*3570*/  @!P1 BRA `(.L_x_48) ;  /* 0x0000000000049947 */ /* 0x001fea0003800000 */
[----:B------:R0:W5:Y:S02]  /*3580*/  LDG.E.LTC128B.U16 R168, desc[UR46][R8.64+0x20] ;  /* 0x0000202e08a87981 */ /* 0x000164000c1e1520 */
.L_x_48:
[----:B------:R-:W-:Y:S05]  /*3590*/  BSYNC B1 ;  /* 0x0000000000017941 */ /* 0x000fea0003800000 */
.L_x_47:
[----:B-----5:R-:W-:Y:S01]  /*35a0*/  IMAD.U32 R171, R168, 0x10000, RZ ;  /* 0x00010000a8ab7824 */ /* 0x020fe200078e00ff */
[----:B------:R-:W-:Y:S03]  /*35b0*/  BSSY B1, `(.L_x_49) ;  /* 0x000000a000017945 */ /* 0x000fe60003800000 */
[----:B------:R-:W-:-:S04]  /*35c0*/  FMUL R171, R171, R22 ;  /* 0x00000016abab7220 */ /* 0x000fc80000400000 */
[----:B------:R-:W-:-:S05]  /*35d0*/  FFMA R171, R178, R19, R171 ;  /* 0x00000013b2ab7223 */ /* 0x000fca00000000ab */
[----:B------:R-:W-:-:S05]  /*35e0*/  F2FP.BF16.F32.PACK_AB R171, RZ, R171 ;  /* 0x000000abffab723e */ /* 0x000fca00000010ff */
[----:B------:R0:W-:Y:S01]  /*35f0*/  @P1 STG.E.U16 desc[UR46][R10.64+0x20], R171 ;  /* 0x000020ab0a001986 */ /* 0x0001e2000c10152e */
[----:B------:R-:W-:-:S05]  /*3600*/  IADD3 R193, P1, R193, 0x80, RZ ;  /* 0x00000080c1c17810 */ /* 0x000fca0007f3e0ff */
[----:B------:R-:W-:Y:S01]  /*3610*/  IMAD.X R173, RZ, RZ, UR7, P1 ;  /* 0x00000007ffad7e24 */ /* 0x000fe200088e06ff */
[----:B------:R-:W-:-:S13]  /*3620*/  ISETP.GT.AND P1, PT, R3, 0x8, P3 ;  /* 0x000000080300780c */ /* 0x000fda0001f24270 */
[----:B0-----:R-:W-:Y:S05]  /*3630*/  @!P1 BRA `(.L_x_50) ;  /* 0x0000000000049947 */ /* 0x001fea0003800000 */
[----:B------:R0:W5:Y:S02]  /*3640*/  LDG.E.LTC128B.U16 R168, desc[UR46][R8.64+0x22] ;  /* 0x0000222e08a87981 */ /* 0x000164000c1e1520 */
.L_x_50:
[----:B------:R-:W-:Y:S05]  /*3650*/  BSYNC B1 ;  /* 0x0000000000017941 */ /* 0x000fea0003800000 */
.L_x_49:
[----:B-----5:R-:W-:Y:S01]  /*3660*/  IMAD.U32 R171, R168, 0x10000, RZ ;  /* 0x00010000a8ab7824 */ /* 0x020fe200078e00ff */
[----:B------:R-:W-:Y:S01]  /*3670*/  ISETP.GT.AND P2, PT, R0, 0x18, PT ;  /* 0x000000180000780c */ /* 0x000fe20003f44270 */
[----:B------:R-:W-:Y:S01]  /*3680*/  IMAD R174, R173, R188, RZ ;  /* 0x000000bcadae7224 */ /* 0x000fe200078e02ff */
[----:B------:R-:W-:Y:S01]  /*3690*/  BSSY B1, `(.L_x_51) ;  /* 0x0000020000017945 */ /* 0x000fe20003800000 */
[----:B------:R-:W-:Y:S01]  /*36a0*/  FMUL R170, R171, R22 ;  /* 0x00000016abaa7220 */ /* 0x000fe20000400000 */
[----:B------:R-:W-:-:S04]  /*36b0*/  IMAD.WIDE.U32 R172, R193, R188, R12 ;  /* 0x000000bcc1ac7225 */ /* 0x000fc800078e000c */
[----:B------:R-:W-:Y:S01]  /*36c0*/  FFMA R170, R179, R19, R170 ;  /* 0x00000013b3aa7223 */ /* 0x000fe200000000aa */
[----:B------:R-:W-:-:S04]  /*36d0*/  IMAD R177, R193, R189, R174 ;  /* 0x000000bdc1b17224 */ /* 0x000fc800078e02ae */
[----:B------:R-:W-:Y:S01]  /*36e0*/  F2FP.BF16.F32.PACK_AB R174, RZ, R170 ;  /* 0x000000aaffae723e */ /* 0x000fe200000010ff */
[----:B------:R-:W-:Y:S02]  /*36f0*/  IMAD.IADD R173, R177, 0x1, R173 ;  /* 0x00000001b1ad7824 */ /* 0x000fe400078e02ad */
[----:B------:R-:W-:Y:S01]  /*3700*/  IMAD.WIDE.U32 R170, R193, R188, R186 ;  /* 0x000000bcc1aa7225 */ /* 0x000fe200078e00ba */
[----:B------:R-:W-:-:S03]  /*3710*/  PRMT R176, R174, 0x7610, R176 ;  /* 0x00007610aeb07816 */ /* 0x000fc600000000b0 */
[----:B------:R-:W-:Y:S02]  /*3720*/  IMAD.WIDE.U32 R174, R20, UR41, R172 ;  /* 0x0000002914ae7c25 */ /* 0x000fe4000f8e00ac */
[----:B------:R0:W-:Y:S01]  /*3730*/  @P1 STG.E.U16 desc[UR46][R10.64+0x22], R176 ;  /* 0x000022b00a001986 */ /* 0x0001e2000c10152e */
[----:B------:R-:W-:Y:S01]  /*3740*/  LEA R172, P1, R170, R14, 0x1 ;  /* 0x0000000eaaac7211 */ /* 0x000fe200078208ff */
[----:B------:R-:W-:Y:S02]  /*3750*/  IMAD.IADD R171, R171, 0x1, R177 ;  /* 0x00000001abab7824 */ /* 0x000fe400078e02b1 */
[----:B------:R-:W-:-:S03]  /*3760*/  IMAD.WIDE.U32 R188, R193, R188, R190 ;  /* 0x000000bcc1bc7225 */ /* 0x000fc600078e00be */
[----:B------:R-:W-:Y:S01]  /*3770*/  LEA.HI.X R173, R170, R15, R171, 0x1, P1 ;  /* 0x0000000faaad7211 */ /* 0x000fe200008f0cab */
[----:B------:R-:W-:Y:S01]  /*3780*/  IMAD.IADD R171, R21, 0x1, R175 ;  /* 0x0000000115ab7824 */ /* 0x000fe200078e02af */
[----:B------:R-:W-:Y:S01]  /*3790*/  LEA R170, P1, R174, R14, 0x1 ;  /* 0x0000000eaeaa7211 */ /* 0x000fe200078208ff */
[----:B------:R-:W-:-:S03]  /*37a0*/  IMAD.IADD R177, R177, 0x1, R189 ;  /* 0x00000001b1b17824 */ /* 0x000fc600078e02bd */
[----:B------:R-:W-:Y:S02]  /*37b0*/  LEA.HI.X R171, R174, R15, R171, 0x1, P1 ;  /* 0x0000000faeab7211 */ /* 0x000fe400008f0cab */
[----:B------:R-:W-:-:S05]  /*37c0*/  IADD3 R184, P1, R184, R188, RZ ;  /* 0x000000bcb8b87210 */ /* 0x000fca0007f3e0ff */
[----:B------:R-:W-:Y:S01]  /*37d0*/  IMAD.X R186, R177, 0x1, R187, P1 ;  /* 0x00000001b1ba7824 */ /* 0x000fe200008e06bb */
[----:B------:R-:W-:-:S05]  /*37e0*/  IADD3 R12, P1, R12, R188, RZ ;  /* 0x000000bc0c0c7210 */ /* 0x000fca0007f3e0ff */
[----:B------:R-:W-:Y:S01]  /*37f0*/  IMAD.X R13, R13, 0x1, R177, P1 ;  /* 0x000000010d0d7824 */ /* 0x000fe200008e06b1 */
[----:B------:R-:W-:Y:S01]  /*3800*/  LEA R174, P1, R184, R14, 0x1 ;  /* 0x0000000eb8ae7211 */ /* 0x000fe200078208ff */
[----:B------:R-:W-:-:S03]  /*3810*/  IMAD.WIDE.U32 R12, R20, UR41, R12 ;  /* 0x00000029140c7c25 */ /* 0x000fc6000f8e000c */
[----:B------:R-:W-:Y:S01]  /*3820*/  LEA.HI.X R175, R184, R15, R186, 0x1, P1 ;  /* 0x0000000fb8af7211 */ /* 0x000fe200008f0cba */
[----:B------:R-:W-:Y:S01]  /*3830*/  IMAD.IADD R21, R21, 0x1, R13 ;  /* 0x0000000115157824 */ /* 0x000fe200078e020d */
[----:B------:R-:W-:-:S04]  /*3840*/  LEA R14, P1, R12, R14, 0x1 ;  /* 0x0000000e0c0e7211 */ /* 0x000fc800078208ff */
[----:B------:R-:W-:Y:S02]  /*3850*/  LEA.HI.X R15, R12, R15, R21, 0x1, P1 ;  /* 0x0000000f0c0f7211 */ /* 0x000fe400008f0c15 */
[----:B------:R-:W-:-:S13]  /*3860*/  ISETP.GT.AND P1, PT, R3, RZ, P2 ;  /* 0x000000ff0300720c */ /* 0x000fda0001724270 */
[----:B0-----:R-:W-:Y:S05]  /*3870*/  @!P1 BRA `(.L_x_52) ;  /* 0x0000000000049947 */ /* 0x001fea0003800000 */
[----:B------:R0:W5:Y:S02]  /*3880*/  LDG.E.LTC128B.U16 R168, desc[UR46][R4.64+0x30] ;  /* 0x0000302e04a87981 */ /* 0x000164000c1e1520 */
.L_x_52:
[----:B------:R-:W-:Y:S05]  /*3890*/  BSYNC B1 ;  /* 0x0000000000017941 */ /* 0x000fea0003800000 */
.L_x_51:
[----:B-----5:R-:W-:Y:S01]  /*38a0*/  IMAD.U32 R13, R168, 0x10000, RZ ;  /* 0x00010000a80d7824 */ /* 0x020fe200078e00ff */
[----:B------:R-:W-:Y:S03]  /*38b0*/  BSSY B1, `(.L_x_53) ;  /* 0x0000009000017945 */ /* 0x000fe60003800000 */
[----:B------:R-:W-:-:S04]  /*38c0*/  FMUL R13, R13, R22 ;  /* 0x000000160d0d7220 */ /* 0x000fc80000400000 */
[----:B------:R-:W-:-:S05]  /*38d0*/  FFMA R13, R180, R19, R13 ;  /* 0x00000013b40d7223 */ /* 0x000fca000000000d */
[----:B------:R-:W-:-:S05]  /*38e0*/  F2FP.BF16.F32.PACK_AB R13, RZ, R13 ;  /* 0x0000000dff0d723e */ /* 0x000fca00000010ff */
[----:B------:R0:W-:Y:S01]  /*38f0*/  @P1 STG.E.U16 desc[UR46][R6.64+0x30], R13 ;  /* 0x0000300d06001986 */ /* 0x0001e2000c10152e */
[----:B------:R-:W-:-:S04]  /*3900*/  ISETP.GT.AND P1, PT, R0, 0x19, PT ;  /* 0x000000190000780c */ /* 0x000fc80003f24270 */
[----:B------:R-:W-:-:S13]  /*3910*/  ISETP.GT.AND P5, PT, R3, RZ, P1 ;  /* 0x000000ff0300720c */ /* 0x000fda0000fa4270 */
[----:B0-----:R-:W-:Y:S05]  /*3920*/  @!P5 BRA `(.L_x_54) ;  /* 0x000000000004d947 */ /* 0x001fea0003800000 */
[----:B------:R0:W5:Y:S02]  /*3930*/  LDG.E.LTC128B.U16 R168, desc[UR46][R4.64+0x32] ;  /* 0x0000322e04a87981 */ /* 0x000164000c1e1520 */
.L_x_54:
[----:B------:R-:W-:Y:S05]  /*3940*/  BSYNC B1 ;  /* 0x0000000000017941 */ /* 0x000fea0003800000 */
.L_x_53:
        /* <DEDUP_REMOVED lines=9> */
.L_x_56:
[----:B------:R-:W-:Y:S05]  /*39e0*/  BSYNC B1 ;  /* 0x0000000000017941 */ /* 0x000fea0003800000 */
.L_x_55:
        /* <DEDUP_REMOVED lines=9> */
.L_x_58:
[----:B------:R-:W-:Y:S05]  /*3a80*/  BSYNC B1 ;  /* 0x0000000000017941 */ /* 0x000fea0003800000 */
.L_x_57:
[----:B-----5:R-:W-:Y:S02]  /*3a90*/  IMAD.U32 R13, R168, 0x10000, RZ ;  /* 0x00010000a80d7824 */ /* 0x020fe400078e00ff */
[----:B------:R-:W-:Y:S02]  /*3aa0*/  IMAD.U32 R177, RZ, RZ, UR8 ;  /* 0x00000008ffb17e24 */ /* 0x000fe4000f8e00ff */
[----:B------:R-:W-:Y:S01]  /*3ab0*/  FMUL R12, R13, R22 ;  /* 0x000000160d0c7220 */ /* 0x000fe20000400000 */
[----:B------:R-:W-:Y:S02]  /*3ac0*/  IMAD.U32 R21, RZ, RZ, UR8 ;  /* 0x00000008ff157e24 */ /* 0x000fe4000f8e00ff */
[----:B------:R-:W-:Y:S02]  /*3ad0*/  IMAD.SHL.U32 R177, R177, 0x100, RZ ;  /* 0x00000100b1b17824 */ /* 0x000fe400078e00ff */
[----:B------:R-:W-:-:S05]  /*3ae0*/  FFMA R12, R183, R19, R12 ;  /* 0x00000013b70c7223 */ /* 0x000fca000000000c */
[----:B------:R-:W-:-:S04]  /*3af0*/  F2FP.BF16.F32.PACK_AB R12, RZ, R12 ;  /* 0x0000000cff0c723e */ /* 0x000fc800000010ff */
[----:B------:R-:W-:Y:S01]  /*3b00*/  PRMT R13, R12, 0x7610, R13 ;  /* 0x000076100c0d7816 */ /* 0x000fe2000000000d */
[----:B------:R-:W-:-:S04]  /*3b10*/  IMAD.U32 R12, RZ, RZ, UR9 ;  /* 0x00000009ff0c7e24 */ /* 0x000fc8000f8e00ff */
[----:B------:R1:W-:Y:S01]  /*3b20*/  @P5 STG.E.U16 desc[UR46][R10.64+0x32], R13 ;  /* 0x0000320d0a005986 */ /* 0x0003e2000c10152e */
[----:B------:R-:W-:Y:S02]  /*3b30*/  SHF.L.U64.HI R21, R21, 0x8, R12 ;  /* 0x0000000815157819 */ /* 0x000fe4000001020c */
[----:B------:R-:W-:-:S05]  /*3b40*/  IADD3 R12, P5, R177, R6, RZ ;  /* 0x00000006b10c7210 */ /* 0x000fca0007fbe0ff */
[----:B-1----:R-:W-:Y:S01]  /*3b50*/  IMAD.X R13, R21, 0x1, R7, P5 ;  /* 0x00000001150d7824 */ /* 0x002fe200028e0607 */
[----:B------:R-:W-:-:S13]  /*3b60*/  ISETP.GT.AND P5, PT, R3, 0x80, P0 ;  /* 0x000000800300780c */ /* 0x000fda00007a4270 */
[----:B------:R-:W2:Y:S01]  /*3b70*/  @P5 LDG.E.LTC128B.U16 R168, desc[UR46][R172.64] ;  /* 0x0000002eaca85981 */ /* 0x000ea2000c1e1520 */
[----:B------:R-:W-:Y:S01]  /*3b80*/  BSSY B1, `(.L_x_59) ;  /* 0x000000a000017945 */ /* 0x000fe20003800000 */
[----:B--2---:R-:W-:-:S04]  /*3b90*/  IMAD.U32 R179, R168, 0x10000, RZ ;  /* 0x00010000a8b37824 */ /* 0x004fc800078e00ff */
[----:B------:R-:W-:-:S04]  /*3ba0*/  FMUL R179, R179, R22 ;  /* 0x00000016b3b37220 */ /* 0x000fc80000400000 */
[----:B------:R-:W-:-:S05]  /*3bb0*/  FFMA R179, R152, R19, R179 ;  /* 0x0000001398b37223 */ /* 0x000fca00000000b3 */
[----:B------:R-:W-:-:S05]  /*3bc0*/  F2FP.BF16.F32.PACK_AB R179, RZ, R179 ;  /* 0x000000b3ffb3723e */ /* 0x000fca00000010ff */
[----:B------:R1:W-:Y:S01]  /*3bd0*/  @P5 STG.E.U16 desc[UR46][R12.64], R179 ;  /* 0x000000b30c005986 */ /* 0x0003e2000c10152e */
[----:B------:R-:W-:-:S04]  /*3be0*/  LOP3.LUT P5, RZ, R192, 0x4, RZ, 0xc0, !PT ;  /* 0x00000004c0ff7812 */ /* 0x000fc800078ac0ff */
[----:B------:R-:W-:-:S13]  /*3bf0*/  ISETP.GT.AND P5, PT, R3, 0x80, P5 ;  /* 0x000000800300780c */ /* 0x000fda0002fa4270 */
[----:B-1----:R-:W-:Y:S05]  /*3c00*/  @!P5 BRA `(.L_x_60) ;  /* 0x000000000004d947 */ /* 0x002fea0003800000 */
[----:B------:R1:W5:Y:S02]  /*3c10*/  LDG.E.LTC128B.U16 R168, desc[UR46][R170.64+0x2] ;  /* 0x0000022eaaa87981 */ /* 0x000364000c1e1520 */
.L_x_60:
[----:B------:R-:W-:Y:S05]  /*3c20*/  BSYNC B1 ;  /* 0x0000000000017941 */ /* 0x000fea0003800000 */
.L_x_59:
[----:B-----5:R-:W-:Y:S01]  /*3c30*/  IMAD.U32 R173, R168, 0x10000, RZ ;  /* 0x00010000a8ad7824 */ /* 0x020fe200078e00ff */
[----:B------:R-:W-:Y:S01]  /*3c40*/  ISETP.GT.AND P0, PT, R3, 0x88, P0 ;  /* 0x000000880300780c */ /* 0x000fe20000704270 */
[----:B------:R-:W-:Y:S02]  /*3c50*/  BSSY B1, `(.L_x_61) ;  /* 0x0000009000017945 */ /* 0x000fe40003800000 */
[----:B------:R-:W-:-:S04]  /*3c60*/  FMUL R20, R173, R22 ;  /* 0x00000016ad147220 */ /* 0x000fc80000400000 */
[----:B------:R-:W-:-:S05]  /*3c70*/  FFMA R20, R153, R19, R20 ;  /* 0x0000001399147223 */ /* 0x000fca0000000014 */
[----:B------:R-:W-:-:S05]  /*3c80*/  F2FP.BF16.F32.PACK_AB R20, RZ, R20 ;  /* 0x00000014ff14723e */ /* 0x000fca00000010ff */
[----:B------:R2:W-:Y:S01]  /*3c90*/  @P5 STG.E.U16 desc[UR46][R12.64+0x2], R20 ;  /* 0x000002140c005986 */ /* 0x0005e2000c10152e */
[----:B------:R-:W-:-:S05]  /*3ca0*/  IADD3 R152, P5, R12, R23, RZ ;  /* 0x000000170c987210 */ /* 0x000fca0007fbe0ff */
[----:B------:R-:W-:Y:S01]  /*3cb0*/  IMAD.X R153, R13, 0x1, R169, P5 ;  /* 0x000000010d997824 */ /* 0x000fe200028e06a9 */
[----:B------:R-:W-:Y:S07]  /*3cc0*/  @!P0 BRA `(.L_x_62) ;  /* 0x0000000000048947 */ /* 0x000fee0003800000 */
[----:B------:R0:W5:Y:S02]  /*3cd0*/  LDG.E.LTC128B.U16 R168, desc[UR46][R174.64] ;  /* 0x0000002eaea87981 */ /* 0x000164000c1e1520 */
.L_x_62:
[----:B------:R-:W-:Y:S05]  /*3ce0*/  BSYNC B1 ;  /* 0x0000000000017941 */ /* 0x000fea0003800000 */
.L_x_61:
[----:B-----5:R-:W-:Y:S01]  /*3cf0*/  IMAD.U32 R173, R168, 0x10000, RZ ;  /* 0x00010000a8ad7824 */ /* 0x020fe200078e00ff */
[----:B------:R-:W-:Y:S01]  /*3d00*/  LOP3.LUT P5, RZ, R192, 0x4, RZ, 0xc0, !PT ;  /* 0x00000004c0ff7812 */ /* 0x000fe200078ac0ff */
[----:B------:R-:W-:Y:S02]  /*3d10*/  BSSY B1, `(.L_x_63) ;  /* 0x0000008000017945 */ /* 0x000fe40003800000 */
[----:B------:R-:W-:-:S04]  /*3d20*/  FMUL R173, R173, R22 ;  /* 0x00000016adad7220 */ /* 0x000fc80000400000 */
[----:B------:R-:W-:-:S05]  /*3d30*/  FFMA R173, R154, R19, R173 ;  /* 0x000000139aad7223 */ /* 0x000fca00000000ad */
[----:B------:R-:W-:-:S05]  /*3d40*/  F2FP.BF16.F32.PACK_AB R173, RZ, R173 ;  /* 0x000000adffad723e */ /* 0x000fca00000010ff */
[----:B------:R0:W-:Y:S01]  /*3d50*/  @P0 STG.E.U16 desc[UR46][R152.64], R173 ;  /* 0x000000ad98000986 */ /* 0x0001e2000c10152e */
[----:B------:R-:W-:-:S13]  /*3d60*/  ISETP.GT.AND P0, PT, R3, 0x88, P5 ;  /* 0x000000880300780c */ /* 0x000fda0002f04270 */
[----:B0-----:R-:W-:Y:S05]  /*3d70*/  @!P0 BRA `(.L_x_64) ;  /* 0x0000000000048947 */ /* 0x001fea0003800000 */
[----:B------:R0:W5:Y:S02]  /*3d80*/  LDG.E.LTC128B.U16 R168, desc[UR46][R14.64+0x2] ;  /* 0x0000022e0ea87981 */ /* 0x000164000c1e1520 */
.L_x_64:
[----:B------:R-:W-:Y:S05]  /*3d90*/  BSYNC B1 ;  /* 0x0000000000017941 */ /* 0x000fea0003800000 */
.L_x_63:
[----:B-----5:R-:W-:Y:S01]  /*3da0*/  IMAD.U32 R173, R168, 0x10000, RZ ;  /* 0x00010000a8ad7824 */ /* 0x020fe200078e00ff */
[----:B------:R-:W-:Y:S01]  /*3db0*/  LOP3.LUT P5, RZ, R192, 0x2, RZ, 0xc0, !PT ;  /* 0x00000002c0ff7812 */ /* 0x000fe200078ac0ff */
[----:B------:R-:W-:Y:S02]  /*3dc0*/  BSSY B1, `(.L_x_65) ;  /* 0x0000008000017945 */ /* 0x000fe40003800000 */
[----:B--2---:R-:W-:-:S04]  /*3dd0*/  FMUL R20, R173, R22 ;  /* 0x00000016ad147220 */ /* 0x004fc80000400000 */
[----:B------:R-:W-:-:S05]  /*3de0*/  FFMA R20, R155, R19, R20 ;  /* 0x000000139b147223 */ /* 0x000fca0000000014 */
[----:B------:R-:W-:-:S05]  /*3df0*/  F2FP.BF16.F32.PACK_AB R20, RZ, R20 ;  /* 0x00000014ff14723e */ /* 0x000fca00000010ff */
[----:B------:R2:W-:Y:S01]  /*3e00*/  @P0 STG.E.U16 desc[UR46][R152.64+0x2], R20 ;  /* 0x0000021498000986 */ /* 0x0005e2000c10152e */
[----:B------:R-:W-:-:S13]  /*3e10*/  ISETP.GT.AND P0, PT, R3, 0x80, P5 ;  /* 0x000000800300780c */ /* 0x000fda0002f04270 */
[----:B--2---:R-:W-:Y:S05]  /*3e20*/  @!P0 BRA `(.L_x_66) ;  /* 0x0000000000048947 */ /* 0x004fea0003800000 */
[----:B------:R2:W5:Y:S02]  /*3e30*/  LDG.E.LTC128B.U16 R168, desc[UR46][R170.64+0x10] ;  /* 0x0000102eaaa87981 */ /* 0x000564000c1e1520 */
.L_x_66:
[----:B------:R-:W-:Y:S05]  /*3e40*/  BSYNC B1 ;  /* 0x0000000000017941 */ /* 0x000fea0003800000 */
.L_x_65:
        /* <DEDUP_REMOVED lines=9> */
.L_x_68:
[----:B------:R-:W-:Y:S05]  /*3ee0*/  BSYNC B1 ;  /* 0x0000000000017941 */ /* 0x000fea0003800000 */
.L_x_67:
        /* <DEDUP_REMOVED lines=9> */
.L_x_70:
[----:B------:R-:W-:Y:S05]  /*3f80*/  BSYNC B1 ;  /* 0x0000000000017941 */ /* 0x000fea0003800000 */
.L_x_69:
        /* <DEDUP_REMOVED lines=9> */
.L_x_72:
[----:B------:R-:W-:Y:S05]  /*4020*/  BSYNC B1 ;  /* 0x0000000000017941 */ /* 0x000fea0003800000 */
.L_x_71:
[----:B0----5:R-:W-:Y:S01]  /*4030*/  IMAD.U32 R155, R168, 0x10000, RZ ;  /* 0x00010000a89b7824 */ /* 0x021fe200078e00ff */
        /* <DEDUP_REMOVED lines=8> */
.L_x_74:
[----:B------:R-:W-:Y:S05]  /*40c0*/  BSYNC B1 ;  /* 0x0000000000017941 */ /* 0x000fea0003800000 */
.L_x_73:
        /* <DEDUP_REMOVED lines=9> */
.L_x_76:
[----:B------:R-:W-:Y:S05]  /*4160*/  BSYNC B1 ;  /* 0x0000000000017941 */ /* 0x000fea0003800000 */
.L_x_75:
        /* <DEDUP_REMOVED lines=9> */
.L_x_78:
[----:B------:R-:W-:Y:S05]  /*4200*/  BSYNC B1 ;  /* 0x0000000000017941 */ /* 0x000fea0003800000 */
.L_x_77:
        /* <DEDUP_REMOVED lines=9> */
.L_x_80:
[----:B------:R-:W-:Y:S05]  /*42a0*/  BSYNC B1 ;  /* 0x0000000000017941 */ /* 0x000fea0003800000 */
.L_x_79:
        /* <DEDUP_REMOVED lines=9> */
.L_x_82:
[----:B------:R-:W-:Y:S05]  /*4340*/  BSYNC B1 ;  /* 0x0000000000017941 */ /* 0x000fea0003800000 */
.L_x_81:
        /* <DEDUP_REMOVED lines=9> */
.L_x_84:
[----:B------:R-:W-:Y:S05]  /*43e0*/  BSYNC B1 ;  /* 0x0000000000017941 */ /* 0x000fea0003800000 */
.L_x_83:
        /* <DEDUP_REMOVED lines=9> */
.L_x_86:
[----:B------:R-:W-:Y:S05]  /*4480*/  BSYNC B1 ;  /* 0x0000000000017941 */ /* 0x000fea0003800000 */
.L_x_85:
        /* <DEDUP_REMOVED lines=9> */
.L_x_88:
[----:B------:R-:W-:Y:S05]  /*4520*/  BSYNC B1 ;  /* 0x0000000000017941 */ /* 0x000fea0003800000 */
.L_x_87:
[----:B0----5:R-:W-:Y:S01]  /*4530*/  IMAD.U32 R155, R168, 0x10000, RZ ;  /* 0x00010000a89b7824 */ /* 0x021fe200078e00ff */
        /* <DEDUP_REMOVED lines=11> */
.L_x_90:
[----:B------:R-:W-:Y:S05]  /*45f0*/  BSYNC B1 ;  /* 0x0000000000017941 */ /* 0x000fea0003800000 */
.L_x_89:
        /* <DEDUP_REMOVED lines=12> */
.L_x_92:
[----:B------:R-:W-:Y:S05]  /*46c0*/  BSYNC B1 ;  /* 0x0000000000017941 */ /* 0x000fea0003800000 */
.L_x_91:
        /* <DEDUP_REMOVED lines=9> */
.L_x_94:
[----:B------:R-:W-:Y:S05]  /*4760*/  BSYNC B1 ;  /* 0x0000000000017941 */ /* 0x000fea0003800000 */
.L_x_93:
        /* <DEDUP_REMOVED lines=9> */
.L_x_96:
[----:B------:R-:W-:Y:S05]  /*4800*/  BSYNC B1 ;  /* 0x0000000000017941 */ /* 0x000fea0003800000 */
.L_x_95:
        /* <DEDUP_REMOVED lines=12> */
.L_x_98:
[----:B------:R-:W-:Y:S05]  /*48d0*/  BSYNC B1 ;  /* 0x0000000000017941 */ /* 0x000fea0003800000 */
.L_x_97:
[----:B-----5:R-:W-:Y:S01]  /*48e0*/  IMAD.U32 R137, R168, 0x10000, RZ ;  /* 0x00010000a8897824 */ /* 0x020fe200078e00ff */
        /* <DEDUP_REMOVED lines=9> */
.L_x_100:
[----:B------:R-:W-:Y:S05]  /*4980*/  BSYNC B1 ;  /* 0x0000000000017941 */ /* 0x000fea0003800000 */
.L_x_99:
        /* <DEDUP_REMOVED lines=9> */
.L_x_102:
[----:B------:R-:W-:Y:S05]  /*4a20*/  BSYNC B1 ;  /* 0x0000000000017941 */ /* 0x000fea0003800000 */
.L_x_101:
        /* <DEDUP_REMOVED lines=9> */
.L_x_104:
[----:B------:R-:W-:Y:S05]  /*4ac0*/  BSYNC B1 ;  /* 0x0000000000017941 */ /* 0x000fea0003800000 */
.L_x_103:
[----:B0----5:R-:W-:Y:S01]  /*4ad0*/  IMAD.U32 R137, R168, 0x10000, RZ ;  /* 0x00010000a8897824 */ /* 0x021fe200078e00ff */
[----:B------:R-:W-:Y:S01]  /*4ae0*/  IADD3 R20, P0, P2, R23, R6, R177 ;  /* 0x0000000617147210 */ /* 0x000fe20007a1e0b1 */
[----:B------:R-:W-:Y:S01]  /*4af0*/  BSSY B1, `(.L_x_105) ;  /* 0x000000a000017945 */ /* 0x000fe20003800000 */
[----:B------:R-:W-:Y:S01]  /*4b00*/  ISETP.GT.AND P3, PT, R0, 0x30, PT ;  /* 0x000000300000780c */ /* 0x000fe20003f64270 */
[----:B------:R-:W-:Y:S01]  /*4b10*/  FMUL R136, R137, R22 ;  /* 0x0000001689887220 */ /* 0x000fe20000400000 */
[----:B------:R-:W-:Y:S02]  /*4b20*/  IADD3.X R21, R169, R7, R21, P0, P2 ;  /* 0x00000007a9157210 */ /* 0x000fe400007e4415 */
[----:B------:R-:W-:Y:S01]  /*4b30*/  ISETP.GT.AND P0, PT, R3, RZ, P3 ;  /* 0x000000ff0300720c */ /* 0x000fe20001f04270 */
[----:B------:R-:W-:-:S05]  /*4b40*/  FFMA R136, R143, R19, R136 ;  /* 0x000000138f887223 */ /* 0x000fca0000000088 */
[----:B------:R-:W-:-:S05]  /*4b50*/  F2FP.BF16.F32.PACK_AB R136, RZ, R136 ;  /* 0x00000088ff88723e */ /* 0x000fca00000010ff */
[----:B------:R0:W-:Y:S02]  /*4b60*/  @P1 STG.E.U16 desc[UR46][R10.64+0x52], R136 ;  /* 0x000052880a001986 */ /* 0x0001e4000c10152e */
[----:B------:R-:W-:Y:S05]  /*4b70*/  @!P0 BRA `(.L_x_106) ;  /* 0x0000000000048947 */ /* 0x000fea0003800000 */
[----:B------:R0:W5:Y:S02]  /*4b80*/  LDG.E.LTC128B.U16 R168, desc[UR46][R4.64+0x60] ;  /* 0x0000602e04a87981 */ /* 0x000164000c1e1520 */
.L_x_106:
[----:B------:R-:W-:Y:S05]  /*4b90*/  BSYNC B1 ;  /* 0x0000000000017941 */ /* 0x000fea0003800000 */
.L_x_105:
        /* <DEDUP_REMOVED lines=10> */
.L_x_108:
[----:B------:R-:W-:Y:S05]  /*4c40*/  BSYNC B1 ;  /* 0x0000000000017941 */ /* 0x000fea0003800000 */
.L_x_107:
        /* <DEDUP_REMOVED lines=9> */
.L_x_110:
[----:B------:R-:W-:Y:S05]  /*4ce0*/  BSYNC B1 ;  /* 0x0000000000017941 */ /* 0x000fea0003800000 */
.L_x_109:
        /* <DEDUP_REMOVED lines=9> */
.L_x_112:
[----:B------:R-:W-:Y:S05]  /*4d80*/  BSYNC B1 ;  /* 0x0000000000017941 */ /* 0x000fea0003800000 */
.L_x_111:
[----:B-----5:R-:W-:Y:S01]  /*4d90*/  IMAD.U32 R137, R168, 0x10000, RZ ;  /* 0x00010000a8897824 */ /* 0x020fe200078e00ff */
[----:B------:R-:W-:Y:S01]  /*4da0*/  ISETP.GT.AND P1, PT, R0, 0x38, PT ;  /* 0x000000380000780c */ /* 0x000fe20003f24270 */
[----:B------:R-:W-:Y:S02]  /*4db0*/  BSSY B1, `(.L_x_113) ;  /* 0x000000b000017945 */ /* 0x000fe40003800000 */
[----:B------:R-:W-:-:S04]  /*4dc0*/  FMUL R136, R137, R22 ;  /* 0x0000001689887220 */ /* 0x000fc80000400000 */
[----:B------:R-:W-:-:S05]  /*4dd0*/  FFMA R136, R147, R19, R136 ;  /* 0x0000001393887223 */ /* 0x000fca0000000088 */
[----:B------:R-:W-:-:S04]  /*4de0*/  F2FP.BF16.F32.PACK_AB R136, RZ, R136 ;  /* 0x00000088ff88723e */ /* 0x000fc800000010ff */
[----:B------:R-:W-:-:S05]  /*4df0*/  PRMT R137, R136, 0x7610, R137 ;  /* 0x0000761088897816 */ /* 0x000fca0000000089 */
[----:B------:R1:W-:Y:S01]  /*4e00*/  @P0 STG.E.U16 desc[UR46][R10.64+0x62], R137 ;  /* 0x000062890a000986 */ /* 0x0003e2000c10152e */
[----:B------:R-:W-:-:S05]  /*4e10*/  IADD3 R136, P0, R23, R12, RZ ;  /* 0x0000000c17887210 */ /* 0x000fca0007f1e0ff */
[----:B-1----:R-:W-:Y:S01]  /*4e20*/  IMAD.X R137, R169, 0x1, R13, P0 ;  /* 0x00000001a9897824 */ /* 0x002fe200000e060d */
[----:B------:R-:W-:-:S13]  /*4e30*/  ISETP.GT.AND P0, PT, R3, RZ, P1 ;  /* 0x000000ff0300720c */ /* 0x000fda0000f04270 */
[----:B------:R-:W-:Y:S05]  /*4e40*/  @!P0 BRA `(.L_x_114) ;  /* 0x0000000000048947 */ /* 0x000fea0003800000 */
[----:B------:R1:W5:Y:S02]  /*4e50*/  LDG.E.LTC128B.U16 R168, desc[UR46][R4.64+0x70] ;  /* 0x0000702e04a87981 */ /* 0x000364000c1e1520 */
.L_x_114:
[----:B------:R-:W-:Y:S05]  /*4e60*/  BSYNC B1 ;  /* 0x0000000000017941 */ /* 0x000fea0003800000 */
.L_x_113:
        /* <DEDUP_REMOVED lines=10> */
.L_x_116:
[----:B------:R-:W-:Y:S05]  /*4f10*/  BSYNC B1 ;  /* 0x0000000000017941 */ /* 0x000fea0003800000 */
.L_x_115:
        /* <DEDUP_REMOVED lines=9> */
.L_x_118:
[----:B------:R-:W-:Y:S05]  /*4fb0*/  BSYNC B1 ;  /* 0x0000000000017941 */ /* 0x000fea0003800000 */
.L_x_117:
        /* <DEDUP_REMOVED lines=9> */
.L_x_120:
[----:B------:R-:W-:Y:S05]  /*5050*/  BSYNC B1 ;  /* 0x0000000000017941 */ /* 0x000fea0003800000 */
.L_x_119:
[----:B-----5:R-:W-:Y:S01]  /*5060*/  IMAD.U32 R23, R168, 0x10000, RZ ;  /* 0x00010000a8177824 */ /* 0x020fe200078e00ff */
[----:B------:R-:W-:Y:S03]  /*5070*/  BSSY B1, `(.L_x_121) ;  /* 0x0000009000017945 */ /* 0x000fe60003800000 */
[----:B------:R-:W-:-:S04]  /*5080*/  FMUL R138, R23, R22 ;  /* 0x00000016178a7220 */ /* 0x000fc80000400000 */
[----:B------:R-:W-:-:S05]  /*5090*/  FFMA R138, R151, R19, R138 ;  /* 0x00000013978a7223 */ /* 0x000fca000000008a */
[----:B------:R-:W-:-:S05]  /*50a0*/  F2FP.BF16.F32.PACK_AB R138, RZ, R138 ;  /* 0x0000008aff8a723e */ /* 0x000fca00000010ff */
[----:B------:R0:W-:Y:S01]  /*50b0*/  @P5 STG.E.U16 desc[UR46][R10.64+0x72], R138 ;  /* 0x0000728a0a005986 */ /* 0x0001e2000c10152e */
[----:B------:R-:W-:-:S04]  /*50c0*/  LOP3.LUT P5, RZ, R192, 0x1, RZ, 0xc0, !PT ;  /* 0x00000001c0ff7812 */ /* 0x000fc800078ac0ff */
[----:B------:R-:W-:-:S13]  /*50d0*/  ISETP.GT.AND P5, PT, R3, 0x80, P5 ;  /* 0x000000800300780c */ /* 0x000fda0002fa4270 */
[----:B0-----:R-:W-:Y:S05]  /*50e0*/  @!P5 BRA `(.L_x_122) ;  /* 0x000000000004d947 */ /* 0x001fea0003800000 */
[----:B------:R0:W5:Y:S02]  /*50f0*/  LDG.E.LTC128B.U16 R168, desc[UR46][R170.64+0x40] ;  /* 0x0000402eaaa87981 */ /* 0x000164000c1e1520 */
.L_x_122:
[----:B------:R-:W-:Y:S05]  /*5100*/  BSYNC B1 ;  /* 0x0000000000017941 */ /* 0x000fea0003800000 */
.L_x_121:
        /* <DEDUP_REMOVED lines=10> */
.L_x_124:
[----:B------:R-:W-:Y:S05]  /*51b0*/  BSYNC B1 ;  /* 0x0000000000017941 */ /* 0x000fea0003800000 */
.L_x_123:
        /* <DEDUP_REMOVED lines=10> */
.L_x_126:
[----:B------:R-:W-:Y:S05]  /*5260*/  BSYNC B1 ;  /* 0x0000000000017941 */ /* 0x000fea0003800000 */
.L_x_125:
        /* <DEDUP_REMOVED lines=10> */
.L_x_128:
[----:B------:R-:W-:Y:S05]  /*5310*/  BSYNC B1 ;  /* 0x0000000000017941 */ /* 0x000fea0003800000 */
.L_x_127:
        /* <DEDUP_REMOVED lines=9> */
.L_x_130:
[----:B------:R-:W-:Y:S05]  /*53b0*/  BSYNC B1 ;  /* 0x0000000000017941 */ /* 0x000fea0003800000 */
.L_x_129:
        /* <DEDUP_REMOVED lines=9> */
.L_x_132:
[----:B------:R-:W-:Y:S05]  /*5450*/  BSYNC B1 ;  /* 0x0000000000017941 */ /* 0x000fea0003800000 */
.L_x_131:
        /* <DEDUP_REMOVED lines=9> */
.L_x_134:
[----:B------:R-:W-:Y:S05]  /*54f0*/  BSYNC B1 ;  /* 0x0000000000017941 */ /* 0x000fea0003800000 */
.L_x_133:
[----:B-----5:R-:W-:Y:S01]  /*5500*/  IMAD.U32 R21, R168, 0x10000, RZ ;  /* 0x00010000a8157824 */ /* 0x020fe200078e00ff */
[----:B------:R-:W-:Y:S01]  /*5510*/  ISETP.GT.AND P4, PT, R3, 0x88, P4 ;  /* 0x000000880300780c */ /* 0x000fe20002784270 */
[----:B0-----:R-:W-:Y:S01]  /*5520*/  IMAD.MOV.U32 R20, RZ, RZ, R136 ;  /* 0x000000ffff147224 */ /* 0x001fe200078e0088 */
[----:B------:R-:W-:Y:S01]  /*5530*/  BSSY B1, `(.L_x_135) ;  /* 0x0000009000017945 */ /* 0x000fe20003800000 */
[----:B------:R-:W-:-:S04]  /*5540*/  FMUL R21, R21, R22 ;  /* 0x0000001615157220 */ /* 0x000fc80000400000 */
[----:B------:R-:W-:-:S05]  /*5550*/  FFMA R21, R126, R19, R21 ;  /* 0x000000137e157223 */ /* 0x000fca0000000015 */
[----:B------:R-:W-:-:S04]  /*5560*/  F2FP.BF16.F32.PACK_AB R21, RZ, R21 ;  /* 0x00000015ff15723e */ /* 0x000fc800000010ff */
[----:B------:R-:W-:Y:S01]  /*5570*/  PRMT R23, R21, 0x7610, R23 ;  /* 0x0000761015177816 */ /* 0x000fe20000000017 */
[----:B------:R-:W-:-:S05]  /*5580*/  IMAD.MOV.U32 R21, RZ, RZ, R137 ;  /* 0x000000ffff157224 */ /* 0x000fca00078e0089 */
[----:B------:R0:W-:Y:S01]  /*5590*/  @P6 STG.E.U16 desc[UR46][R20.64+0x50], R23 ;  /* 0x0000501714006986 */ /* 0x0001e2000c10152e */
[----:B------:R-:W-:Y:S05]  /*55a0*/  @!P4 BRA `(.L_x_136) ;  /* 0x000000000004c947 */ /* 0x000fea0003800000 */
[----:B------:R0:W5:Y:S02]  /*55b0*/  LDG.E.LTC128B.U16 R168, desc[UR46][R14.64+0x52] ;  /* 0x0000522e0ea87981 */ /* 0x000164000c1e1520 */
.L_x_136:
[----:B------:R-:W-:Y:S05]  /*55c0*/  BSYNC B1 ;  /* 0x0000000000017941 */ /* 0x000fea0003800000 */
.L_x_135:
        /* <DEDUP_REMOVED lines=9> */
.L_x_138:
[----:B------:R-:W-:Y:S05]  /*5660*/  BSYNC B1 ;  /* 0x0000000000017941 */ /* 0x000fea0003800000 */
.L_x_137:
        /* <DEDUP_REMOVED lines=9> */
.L_x_140:
[----:B------:R-:W-:Y:S05]  /*5700*/  BSYNC B1 ;  /* 0x0000000000017941 */ /* 0x000fea0003800000 */
.L_x_139:
        /* <DEDUP_REMOVED lines=9> */
.L_x_142:
[----:B------:R-:W-:Y:S05]  /*57a0*/  BSYNC B1 ;  /* 0x0000000000017941 */ /* 0x000fea0003800000 */
.L_x_141:
        /* <DEDUP_REMOVED lines=9> */
.L_x_144:
[----:B------:R-:W-:Y:S05]  /*5840*/  BSYNC B1 ;  /* 0x0000000000017941 */ /* 0x000fea0003800000 */
.L_x_143:
        /* <DEDUP_REMOVED lines=9> */
.L_x_146:
[----:B------:R-:W-:Y:S05]  /*58e0*/  BSYNC B1 ;  /* 0x0000000000017941 */ /* 0x000fea0003800000 */
.L_x_145:
        /* <DEDUP_REMOVED lines=9> */
.L_x_148:
[----:B------:R-:W-:Y:S05]  /*5980*/  BSYNC B1 ;  /* 0x0000000000017941 */ /* 0x000fea0003800000 */
.L_x_147:
        /* <DEDUP_REMOVED lines=9> */
.L_x_150:
[----:B------:R-:W-:Y:S05]  /*5a20*/  BSYNC B1 ;  /* 0x0000000000017941 */ /* 0x000fea0003800000 */
.L_x_149:
        /* <DEDUP_REMOVED lines=9> */
.L_x_152:
[----:B------:R-:W-:Y:S05]  /*5ac0*/  BSYNC B1 ;  /* 0x0000000000017941 */ /* 0x000fea0003800000 */
.L_x_151:
[----:B0----5:R-:W-:Y:S01]  /*5ad0*/  IMAD.U32 R23, R168, 0x10000, RZ ;  /* 0x00010000a8177824 */ /* 0x021fe200078e00ff */
[----:B------:R-:W-:Y:S01]  /*5ae0*/  ISETP.GT.AND P3, PT, R0, 0x40, PT ;  /* 0x000000400000780c */ /* 0x000fe20003f64270 */
[----:B------:R-:W-:Y:S02]  /*5af0*/  BSSY B1, `(.L_x_153) ;  /* 0x0000009000017945 */ /* 0x000fe40003800000 */
[----:B------:R-:W-:Y:S01]  /*5b00*/  FMUL R120, R23, R22 ;  /* 0x0000001617787220 */ /* 0x000fe20000400000 */
[----:B------:R-:W-:Y:S02]  /*5b10*/  ISETP.GT.AND P1, PT, R3, RZ, P3 ;  /* 0x000000ff0300720c */ /* 0x000fe40001f24270 */
[----:B------:R-:W-:Y:S01]  /*5b20*/  P2R R121, PR, RZ, 0x8 ;  /* 0x00000008ff797803 */ /* 0x000fe20000000000 */
[----:B------:R-:W-:-:S05]  /*5b30*/  FFMA R120, R135, R19, R120 ;  /* 0x0000001387787223 */ /* 0x000fca0000000078 */
[----:B------:R-:W-:-:S05]  /*5b40*/  F2FP.BF16.F32.PACK_AB R120, RZ, R120 ;  /* 0x00000078ff78723e */ /* 0x000fca00000010ff */
[----:B------:R0:W-:Y:S01]  /*5b50*/  @P0 STG.E.U16 desc[UR46][R20.64+0x72], R120 ;  /* 0x0000727814000986 */ /* 0x0001e2000c10152e */
[----:B------:R-:W-:Y:S05]  /*5b60*/  @!P1 BRA `(.L_x_154) ;  /* 0x0000000000049947 */ /* 0x000fea0003800000 */
[----:B------:R0:W5:Y:S02]  /*5b70*/  LDG.E.LTC128B.U16 R168, desc[UR46][R4.64+0x80] ;  /* 0x0000802e04a87981 */ /* 0x000164000c1e1520 */
.L_x_154:
[----:B------:R-:W-:Y:S05]  /*5b80*/  BSYNC B1 ;  /* 0x0000000000017941 */ /* 0x000fea0003800000 */
.L_x_153:
[----:B-----5:R-:W-:Y:S01]  /*5b90*/  IMAD.U32 R23, R168, 0x10000, RZ ;  /* 0x00010000a8177824 */ /* 0x020fe200078e00ff */
[----:B------:R-:W-:Y:S01]  /*5ba0*/  ISETP.GT.AND P2, PT, R0, 0x41, PT ;  /* 0x000000410000780c */ /* 0x000fe20003f44270 */
[----:B------:R-:W-:Y:S02]  /*5bb0*/  BSSY B1, `(.L_x_155) ;  /* 0x0000009000017945 */ /* 0x000fe40003800000 */
[----:B------:R-:W-:Y:S01]  /*5bc0*/  FMUL R23, R23, R22 ;  /* 0x0000001617177220 */ /* 0x000fe20000400000 */
[----:B------:R-:W-:Y:S02]  /*5bd0*/  ISETP.GT.AND P0, PT, R3, RZ, P2 ;  /* 0x000000ff0300720c */ /* 0x000fe40001704270 */
[----:B0-----:R-:W-:Y:S01]  /*5be0*/  P2R R120, PR, RZ, 0x4 ;  /* 0x00000004ff787803 */ /* 0x001fe20000000000 */
[----:B------:R-:W-:-:S05]  /*5bf0*/  FFMA R23, R104, R19, R23 ;  /* 0x0000001368177223 */ /* 0x000fca0000000017 */
[----:B------:R-:W-:-:S05]  /*5c00*/  F2FP.BF16.F32.PACK_AB R23, RZ, R23 ;  /* 0x00000017ff17723e */ /* 0x000fca00000010ff */
[----:B------:R0:W-:Y:S01]  /*5c10*/  @P1 STG.E.U16 desc[UR46][R6.64+0x80], R23 ;  /* 0x0000801706001986 */ /* 0x0001e2000c10152e */
[----:B------:R-:W-:Y:S05]  /*5c20*/  @!P0 BRA `(.L_x_156) ;  /* 0x0000000000048947 */ /* 0x000fea0003800000 */
[----:B------:R0:W5:Y:S02]  /*5c30*/  LDG.E.LTC128B.U16 R168, desc[UR46][R4.64+0x82] ;  /* 0x0000822e04a87981 */ /* 0x000164000c1e1520 */
.L_x_156:
[----:B------:R-:W-:Y:S05]  /*5c40*/  BSYNC B1 ;  /* 0x0000000000017941 */ /* 0x000fea0003800000 */
.L_x_155:
        /* <DEDUP_REMOVED lines=9> */
.L_x_158:
[----:B------:R-:W-:Y:S05]  /*5ce0*/  BSYNC B1 ;  /* 0x0000000000017941 */ /* 0x000fea0003800000 */
.L_x_157:
        /* <DEDUP_REMOVED lines=9> */
.L_x_160:
[----:B------:R-:W-:Y:S05]  /*5d80*/  BSYNC B1 ;  /* 0x0000000000017941 */ /* 0x000fea0003800000 */
.L_x_159:
        /* <DEDUP_REMOVED lines=11> */
.L_x_162:
[----:B------:R-:W-:Y:S05]  /*5e40*/  BSYNC B1 ;  /* 0x0000000000017941 */ /* 0x000fea0003800000 */
.L_x_161:
        /* <DEDUP_REMOVED lines=10> */
.L_x_164:
[----:B------:R-:W-:Y:S05]  /*5ef0*/  BSYNC B1 ;  /* 0x0000000000017941 */ /* 0x000fea0003800000 */
.L_x_163:
        /* <DEDUP_REMOVED lines=9> */
.L_x_166:
[----:B------:R-:W-:Y:S05]  /*5f90*/  BSYNC B1 ;  /* 0x0000000000017941 */ /* 0x000fea0003800000 */
.L_x_165:
        /* <DEDUP_REMOVED lines=9> */
.L_x_168:
[----:B------:R-:W-:Y:S05]  /*6030*/  BSYNC B1 ;  /* 0x0000000000017941 */ /* 0x000fea0003800000 */
.L_x_167:
        /* <DEDUP_REMOVED lines=10> */
.L_x_170:
[----:B------:R-:W-:Y:S05]  /*60e0*/  BSYNC B1 ;  /* 0x0000000000017941 */ /* 0x000fea0003800000 */
.L_x_169:
        /* <DEDUP_REMOVED lines=10> */
.L_x_172:
[----:B------:R-:W-:Y:S05]  /*6190*/  BSYNC B1 ;  /* 0x0000000000017941 */ /* 0x000fea0003800000 */
.L_x_171:
        /* <DEDUP_REMOVED lines=9> */
.L_x_174:
[----:B------:R-:W-:Y:S05]  /*6230*/  BSYNC B1 ;  /* 0x0000000000017941 */ /* 0x000fea0003800000 */
.L_x_173:
        /* <DEDUP_REMOVED lines=9> */
.L_x_176:
[----:B------:R-:W-:Y:S05]  /*62d0*/  BSYNC B1 ;  /* 0x0000000000017941 */ /* 0x000fea0003800000 */
.L_x_175:
        /* <DEDUP_REMOVED lines=10> */
.L_x_178:
[----:B------:R-:W-:Y:S05]  /*6380*/  BSYNC B1 ;  /* 0x0000000000017941 */ /* 0x000fea0003800000 */
.L_x_177:
        /* <DEDUP_REMOVED lines=10> */
.L_x_180:
[----:B------:R-:W-:Y:S05]  /*6430*/  BSYNC B1 ;  /* 0x0000000000017941 */ /* 0x000fea0003800000 */
.L_x_179:
        /* <DEDUP_REMOVED lines=9> */
.L_x_182:
[----:B------:R-:W-:Y:S05]  /*64d0*/  BSYNC B1 ;  /* 0x0000000000017941 */ /* 0x000fea0003800000 */
.L_x_181:
        /* <DEDUP_REMOVED lines=9> */
.L_x_184:
[----:B------:R-:W-:Y:S05]  /*6570*/  BSYNC B1 ;  /* 0x0000000000017941 */ /* 0x000fea0003800000 */
.L_x_183:
[----:B-----5:R-:W-:Y:S01]  /*6580*/  IMAD.U32 R23, R168, 0x10000, RZ ;  /* 0x00010000a8177824 */ /* 0x020fe200078e00ff */
[----:B------:R-:W-:Y:S03]  /*6590*/  BSSY B1, `(.L_x_185) ;  /* 0x0000009000017945 */ /* 0x000fe60003800000 */
[----:B------:R-:W-:-:S04]  /*65a0*/  FMUL R104, R23, R22 ;  /* 0x0000001617687220 */ /* 0x000fc80000400000 */
[----:B------:R-:W-:-:S05]  /*65b0*/  FFMA R104, R119, R19, R104 ;  /* 0x0000001377687223 */ /* 0x000fca0000000068 */
[----:B------:R-:W-:-:S05]  /*65c0*/  F2FP.BF16.F32.PACK_AB R104, RZ, R104 ;  /* 0x00000068ff68723e */ /* 0x000fca00000010ff */
[----:B------:R0:W-:Y:S01]  /*65d0*/  @P5 STG.E.U16 desc[UR46][R10.64+0xb2], R104 ;  /* 0x0000b2680a005986 */ /* 0x0001e2000c10152e */
[----:B------:R-:W-:-:S04]  /*65e0*/  ISETP.NE.AND P5, PT, R121, RZ, PT ;  /* 0x000000ff7900720c */ /* 0x000fc80003fa5270 */
[----:B------:R-:W-:-:S13]  /*65f0*/  ISETP.GT.AND P5, PT, R3, 0x80, P5 ;  /* 0x000000800300780c */ /* 0x000fda0002fa4270 */
[----:B0-----:R-:W-:Y:S05]  /*6600*/  @!P5 BRA `(.L_x_186) ;  /* 0x000000000004d947 */ /* 0x001fea0003800000 */
[----:B------:R0:W5:Y:S02]  /*6610*/  LDG.E.LTC128B.U16 R168, desc[UR46][R170.64+0x80] ;  /* 0x0000802eaaa87981 */ /* 0x000164000c1e1520 */
.L_x_186:
[----:B------:R-:W-:Y:S05]  /*6620*/  BSYNC B1 ;  /* 0x0000000000017941 */ /* 0x000fea0003800000 */
.L_x_185:
        /* <DEDUP_REMOVED lines=10> */
.L_x_188:
[----:B------:R-:W-:Y:S05]  /*66d0*/  BSYNC B1 ;  /* 0x0000000000017941 */ /* 0x000fea0003800000 */
.L_x_187:
        /* <DEDUP_REMOVED lines=10> */
.L_x_190:
[----:B------:R-:W-:Y:S05]  /*6780*/  BSYNC B1 ;  /* 0x0000000000017941 */ /* 0x000fea0003800000 */
.L_x_189:
        /* <DEDUP_REMOVED lines=10> */
.L_x_192:
[----:B------:R-:W-:Y:S05]  /*6830*/  BSYNC B1 ;  /* 0x0000000000017941 */ /* 0x000fea0003800000 */
.L_x_191:
        /* <DEDUP_REMOVED lines=9> */
.L_x_194:
[----:B------:R-:W-:Y:S05]  /*68d0*/  BSYNC B1 ;  /* 0x0000000000017941 */ /* 0x000fea0003800000 */
.L_x_193:
        /* <DEDUP_REMOVED lines=9> */
.L_x_196:
[----:B------:R-:W-:Y:S05]  /*6970*/  BSYNC B1 ;  /* 0x0000000000017941 */ /* 0x000fea0003800000 */
.L_x_195:
        /* <DEDUP_REMOVED lines=9> */
.L_x_198:
[----:B------:R-:W-:Y:S05]  /*6a10*/  BSYNC B1 ;  /* 0x0000000000017941 */ /* 0x000fea0003800000 */
.L_x_197:
        /* <DEDUP_REMOVED lines=9> */
.L_x_200:
[----:B------:R-:W-:Y:S05]  /*6ab0*/  BSYNC B1 ;  /* 0x0000000000017941 */ /* 0x000fea0003800000 */
.L_x_199:
        /* <DEDUP_REMOVED lines=9> */
.L_x_202:
[----:B------:R-:W-:Y:S05]  /*6b50*/  BSYNC B1 ;  /* 0x0000000000017941 */ /* 0x000fea0003800000 */
.L_x_201:
        /* <DEDUP_REMOVED lines=9> */
.L_x_204:
[----:B------:R-:W-:Y:S05]  /*6bf0*/  BSYNC B1 ;  /* 0x0000000000017941 */ /* 0x000fea0003800000 */
.L_x_203:
        /* <DEDUP_REMOVED lines=9> */
.L_x_206:
[----:B------:R-:W-:Y:S05]  /*6c90*/  BSYNC B1 ;  /* 0x0000000000017941 */ /* 0x000fea0003800000 */
.L_x_205:
        /* <DEDUP_REMOVED lines=9> */
.L_x_208:
[----:B------:R-:W-:Y:S05]  /*6d30*/  BSYNC B1 ;  /* 0x0000000000017941 */ /* 0x000fea0003800000 */
.L_x_207:
        /* <DEDUP_REMOVED lines=9> */
.L_x_210:
[----:B------:R-:W-:Y:S05]  /*6dd0*/  BSYNC B1 ;  /* 0x0000000000017941 */ /* 0x000fea0003800000 */
.L_x_209:
        /* <DEDUP_REMOVED lines=9> */
.L_x_212:
[----:B------:R-:W-:Y:S05]  /*6e70*/  BSYNC B1 ;  /* 0x0000000000017941 */ /* 0x000fea0003800000 */
.L_x_211:
        /* <DEDUP_REMOVED lines=9> */
.L_x_214:
[----:B------:R-:W-:Y:S05]  /*6f10*/  BSYNC B1 ;  /* 0x0000000000017941 */ /* 0x000fea0003800000 */
.L_x_213:
        /* <DEDUP_REMOVED lines=9> */
.L_x_216:
[----:B------:R-:W-:Y:S05]  /*6fb0*/  BSYNC B1 ;  /* 0x0000000000017941 */ /* 0x000fea0003800000 */
.L_x_215:
        /* <DEDUP_REMOVED lines=11> */
.L_x_218:
[----:B------:R-:W-:Y:S05]  /*7070*/  BSYNC B1 ;  /* 0x0000000000017941 */ /* 0x000fea0003800000 */
.L_x_217:
        /* <DEDUP_REMOVED lines=11> */
.L_x_220:
[----:B------:R-:W-:Y:S05]  /*7130*/  BSYNC B1 ;  /* 0x0000000000017941 */ /* 0x000fea0003800000 */
.L_x_219:
        /* <DEDUP_REMOVED lines=9> */
.L_x_222:
[----:B------:R-:W-:Y:S05]  /*71d0*/  BSYNC B1 ;  /* 0x0000000000017941 */ /* 0x000fea0003800000 */
.L_x_221:
        /* <DEDUP_REMOVED lines=9> */
.L_x_224:
[----:B------:R-:W-:Y:S05]  /*7270*/  BSYNC B1 ;  /* 0x0000000000017941 */ /* 0x000fea0003800000 */
.L_x_223:
        /* <DEDUP_REMOVED lines=11> */
.L_x_226:
[----:B------:R-:W-:Y:S05]  /*7330*/  BSYNC B1 ;  /* 0x0000000000017941 */ /* 0x000fea0003800000 */
.L_x_225:
        /* <DEDUP_REMOVED lines=10> */
.L_x_228:
[----:B------:R-:W-:Y:S05]  /*73e0*/  BSYNC B1 ;  /* 0x0000000000017941 */ /* 0x000fea0003800000 */
.L_x_227:
        /* <DEDUP_REMOVED lines=9> */
.L_x_230:
[----:B------:R-:W-:Y:S05]  /*7480*/  BSYNC B1 ;  /* 0x0000000000017941 */ /* 0x000fea0003800000 */
.L_x_229:
        /* <DEDUP_REMOVED lines=9> */
.L_x_232:
[----:B------:R-:W-:Y:S05]  /*7520*/  BSYNC B1 ;  /* 0x0000000000017941 */ /* 0x000fea0003800000 */
.L_x_231:
        /* <DEDUP_REMOVED lines=10> */
.L_x_234:
[----:B------:R-:W-:Y:S05]  /*75d0*/  BSYNC B1 ;  /* 0x0000000000017941 */ /* 0x000fea0003800000 */
.L_x_233:
        /* <DEDUP_REMOVED lines=10> */
.L_x_236:
[----:B------:R-:W-:Y:S05]  /*7680*/  BSYNC B1 ;  /* 0x0000000000017941 */ /* 0x000fea0003800000 */
.L_x_235:
        /* <DEDUP_REMOVED lines=9> */
.L_x_238:
[----:B------:R-:W-:Y:S05]  /*7720*/  BSYNC B1 ;  /* 0x0000000000017941 */ /* 0x000fea0003800000 */
.L_x_237:
        /* <DEDUP_REMOVED lines=9> */
.L_x_240:
[----:B------:R-:W-:Y:S05]  /*77c0*/  BSYNC B1 ;  /* 0x0000000000017941 */ /* 0x000fea0003800000 */
.L_x_239:
        /* <DEDUP_REMOVED lines=10> */
.L_x_242:
[----:B------:R-:W-:Y:S05]  /*7870*/  BSYNC B1 ;  /* 0x0000000000017941 */ /* 0x000fea0003800000 */
.L_x_241:
        /* <DEDUP_REMOVED lines=10> */
.L_x_244:
[----:B------:R-:W-:Y:S05]  /*7920*/  BSYNC B1 ;  /* 0x0000000000017941 */ /* 0x000fea0003800000 */
.L_x_243:
        /* <DEDUP_REMOVED lines=9> */
.L_x_246:
[----:B------:R-:W-:Y:S05]  /*79c0*/  BSYNC B1 ;  /* 0x0000000000017941 */ /* 0x000fea0003800000 */
.L_x_245:
        /* <DEDUP_REMOVED lines=9> */
.L_x_248:
[----:B------:R-:W-:Y:S05]  /*7a60*/  BSYNC B1 ;  /* 0x0000000000017941 */ /* 0x000fea0003800000 */
.L_x_247:
        /* <DEDUP_REMOVED lines=10> */
.L_x_250:
[----:B------:R-:W-:Y:S05]  /*7b10*/  BSYNC B1 ;  /* 0x0000000000017941 */ /* 0x000fea0003800000 */
.L_x_249:
        /* <DEDUP_REMOVED lines=10> */
.L_x_252:
[----:B------:R-:W-:Y:S05]  /*7bc0*/  BSYNC B1 ;  /* 0x0000000000017941 */ /* 0x000fea0003800000 */
.L_x_251:
        /* <DEDUP_REMOVED lines=10> */
.L_x_254:
[----:B------:R-:W-:Y:S05]  /*7c70*/  BSYNC B1 ;  /* 0x0000000000017941 */ /* 0x000fea0003800000 */
.L_x_253:
        /* <DEDUP_REMOVED lines=10> */
.L_x_256:
[----:B------:R-:W-:Y:S05]  /*7d20*/  BSYNC B1 ;  /* 0x0000000000017941 */ /* 0x000fea0003800000 */
.L_x_255:
        /* <DEDUP_REMOVED lines=9> */
.L_x_258:
[----:B------:R-:W-:Y:S05]  /*7dc0*/  BSYNC B1 ;  /* 0x0000000000017941 */ /* 0x000fea0003800000 */
.L_x_257:
        /* <DEDUP_REMOVED lines=9> */
.L_x_260:
[----:B------:R-:W-:Y:S05]  /*7e60*/  BSYNC B1 ;  /* 0x0000000000017941 */ /* 0x000fea0003800000 */
.L_x_259:
        /* <DEDUP_REMOVED lines=9> */
.L_x_262:
[----:B------:R-:W-:Y:S05]  /*7f00*/  BSYNC B1 ;  /* 0x0000000000017941 */ /* 0x000fea0003800000 */
.L_x_261:
        /* <DEDUP_REMOVED lines=9> */
.L_x_264:
[----:B------:R-:W-:Y:S05]  /*7fa0*/  BSYNC B1 ;  /* 0x0000000000017941 */ /* 0x000fea0003800000 */
.L_x_263:
        /* <DEDUP_REMOVED lines=9> */
.L_x_266:
[----:B------:R-:W-:Y:S05]  /*8040*/  BSYNC B1 ;  /* 0x0000000000017941 */ /* 0x000fea0003800000 */
.L_x_265:
        /* <DEDUP_REMOVED lines=9> */
.L_x_268:
[----:B------:R-:W-:Y:S05]  /*80e0*/  BSYNC B1 ;  /* 0x0000000000017941 */ /* 0x000fea0003800000 */
.L_x_267:
        /* <DEDUP_REMOVED lines=9> */
.L_x_270:
[----:B------:R-:W-:Y:S05]  /*8180*/  BSYNC B1 ;  /* 0x0000000000017941 */ /* 0x000fea0003800000 */
.L_x_269:
        /* <DEDUP_REMOVED lines=9> */
.L_x_272:
[----:B------:R-:W-:Y:S05]  /*8220*/  BSYNC B1 ;  /* 0x0000000000017941 */ /* 0x000fea0003800000 */
.L_x_271:
        /* <DEDUP_REMOVED lines=9> */
.L_x_274:
[----:B------:R-:W-:Y:S05]  /*82c0*/  BSYNC B1 ;  /* 0x0000000000017941 */ /* 0x000fea0003800000 */
.L_x_273:
        /* <DEDUP_REMOVED lines=9> */
.L_x_276:
[----:B------:R-:W-:Y:S05]  /*8360*/  BSYNC B1 ;  /* 0x0000000000017941 */ /* 0x000fea0003800000 */
.L_x_275:
        /* <DEDUP_REMOVED lines=9> */
.L_x_278:
[----:B------:R-:W-:Y:S05]  /*8400*/  BSYNC B1 ;  /* 0x0000000000017941 */ /* 0x000fea0003800000 */
.L_x_277:
        /* <DEDUP_REMOVED lines=9> */
.L_x_280:
[----:B------:R-:W-:Y:S05]  /*84a0*/  BSYNC B1 ;  /* 0x0000000000017941 */ /* 0x000fea0003800000 */
.L_x_279:
        /* <DEDUP_REMOVED lines=11> */
.L_x_282:
[----:B------:R-:W-:Y:S05]  /*8560*/  BSYNC B1 ;  /* 0x0000000000017941 */ /* 0x000fea0003800000 */
.L_x_281:
        /* <DEDUP_REMOVED lines=11> */
.L_x_284:
[----:B------:R-:W-:Y:S05]  /*8620*/  BSYNC B1 ;  /* 0x0000000000017941 */ /* 0x000fea0003800000 */
.L_x_283:
        /* <DEDUP_REMOVED lines=9> */
.L_x_286:
[----:B------:R-:W-:Y:S05]  /*86c0*/  BSYNC B1 ;  /* 0x0000000000017941 */ /* 0x000fea0003800000 */
.L_x_285:
        /* <DEDUP_REMOVED lines=9> */
.L_x_288:
[----:B------:R-:W-:Y:S05]  /*8760*/  BSYNC B1 ;  /* 0x0000000000017941 */ /* 0x000fea0003800000 */
.L_x_287:
        /* <DEDUP_REMOVED lines=11> */
.L_x_290:
[----:B------:R-:W-:Y:S05]  /*8820*/  BSYNC B1 ;  /* 0x0000000000017941 */ /* 0x000fea0003800000 */
.L_x_289:
        /* <DEDUP_REMOVED lines=10> */
.L_x_292:
[----:B------:R-:W-:Y:S05]  /*88d0*/  BSYNC B1 ;  /* 0x0000000000017941 */ /* 0x000fea0003800000 */
.L_x_291:
        /* <DEDUP_REMOVED lines=9> */
.L_x_294:
[----:B------:R-:W-:Y:S05]  /*8970*/  BSYNC B1 ;  /* 0x0000000000017941 */ /* 0x000fea0003800000 */
.L_x_293:
        /* <DEDUP_REMOVED lines=9> */
.L_x_296:
[----:B------:R-:W-:Y:S05]  /*8a10*/  BSYNC B1 ;  /* 0x0000000000017941 */ /* 0x000fea0003800000 */
.L_x_295:
        /* <DEDUP_REMOVED lines=10> */
.L_x_298:
[----:B------:R-:W-:Y:S05]  /*8ac0*/  BSYNC B1 ;  /* 0x0000000000017941 */ /* 0x000fea0003800000 */
.L_x_297:
        /* <DEDUP_REMOVED lines=10> */
.L_x_300:
[----:B------:R-:W-:Y:S05]  /*8b70*/  BSYNC B1 ;  /* 0x0000000000017941 */ /* 0x000fea0003800000 */
.L_x_299:
        /* <DEDUP_REMOVED lines=9> */
.L_x_302:
[----:B------:R-:W-:Y:S05]  /*8c10*/  BSYNC B1 ;  /* 0x0000000000017941 */ /* 0x000fea0003800000 */
.L_x_301:
        /* <DEDUP_REMOVED lines=9> */
.L_x_304:
[----:B------:R-:W-:Y:S05]  /*8cb0*/  BSYNC B1 ;  /* 0x0000000000017941 */ /* 0x000fea0003800000 */
.L_x_303:
        /* <DEDUP_REMOVED lines=10> */
.L_x_306:
[----:B------:R-:W-:Y:S05]  /*8d60*/  BSYNC B1 ;  /* 0x0000000000017941 */ /* 0x000fea0003800000 */
.L_x_305:
        /* <DEDUP_REMOVED lines=10> */
.L_x_308:
[----:B------:R-:W-:Y:S05]  /*8e10*/  BSYNC B1 ;  /* 0x0000000000017941 */ /* 0x000fea0003800000 */
.L_x_307:
[----:B01-3-5:R-:W-:Y:S01]  /*8e20*/  IMAD.U32 R5, R168, 0x10000, RZ ;  /* 0x00010000a8057824 */ /* 0x02bfe200078e00ff */
        /* <DEDUP_REMOVED lines=8> */
.L_x_310:
[----:B------:R-:W-:Y:S05]  /*8eb0*/  BSYNC B1 ;  /* 0x0000000000017941 */ /* 0x000fea0003800000 */
.L_x_309:
[----:B-----5:R-:W-:Y:S01]  /*8ec0*/  IMAD.U32 R5, R168, 0x10000, RZ ;  /* 0x00010000a8057824 */ /* 0x020fe200078e00ff */
[----:B------:R-:W-:Y:S01]  /*8ed0*/  BSSY B1, `(.L_x_311) ;  /* 0x000000b000017945 */ /* 0x000fe20003800000 */
[----:B------:R-:W-:Y:S02]  /*8ee0*/  @P5 IMAD.MOV.U32 R4, RZ, RZ, R10 ;  /* 0x000000ffff045224 */ /* 0x000fe400078e000a */
[----:B------:R-:W-:-:S04]  /*8ef0*/  FMUL R5, R5, R22 ;  /* 0x0000001605057220 */ /* 0x000fc80000400000 */
[----:B------:R-:W-:-:S05]  /*8f00*/  FFMA R5, R54, R19, R5 ;  /* 0x0000001336057223 */ /* 0x000fca0000000005 */
[----:B------:R-:W-:-:S04]  /*8f10*/  F2FP.BF16.F32.PACK_AB R5, RZ, R5 ;  /* 0x00000005ff05723e */ /* 0x000fc800000010ff */
[----:B------:R-:W-:Y:S01]  /*8f20*/  PRMT R0, R5, 0x7610, R0 ;  /* 0x0000761005007816 */ /* 0x000fe20000000000 */
[----:B------:R-:W-:-:S05]  /*8f30*/  @P5 IMAD.MOV.U32 R5, RZ, RZ, R11 ;  /* 0x000000ffff055224 */ /* 0x000fca00078e000b */
[----:B------:R1:W-:Y:S01]  /*8f40*/  @P5 STG.E.U16 desc[UR46][R4.64+0x130], R0 ;  /* 0x0001300004005986 */ /* 0x0003e2000c10152e */
[----:B------:R-:W-:-:S13]  /*8f50*/  ISETP.GT.AND P5, PT, R3, 0x8, P0 ;  /* 0x000000080300780c */ /* 0x000fda00007a4270 */
[----:B-1----:R-:W-:Y:S05]  /*8f60*/  @!P5 BRA `(.L_x_312) ;  /* 0x000000000004d947 */ /* 0x002fea0003800000 */
[----:B------:R1:W5:Y:S02]  /*8f70*/  LDG.E.LTC128B.U16 R168, desc[UR46][R8.64+0x132] ;  /* 0x0001322e08a87981 */ /* 0x000364000c1e1520 */
.L_x_312:
[----:B------:R-:W-:Y:S05]  /*8f80*/  BSYNC B1 ;  /* 0x0000000000017941 */ /* 0x000fea0003800000 */
.L_x_311:
        /* <DEDUP_REMOVED lines=8> */
[----:B---3--:R-:W-:Y:S05]  /*9010*/  @!P5 BRA `(.L_x_314) ;  /* 0x000000000004d947 */ /* 0x008fea0003800000 */
[----:B------:R3:W5:Y:S02]  /*9020*/  LDG.E.LTC128B.U16 R168, desc[UR46][R170.64+0x100] ;  /* 0x0001002eaaa87981 */ /* 0x000764000c1e1520 */
.L_x_314:
[----:B------:R-:W-:Y:S05]  /*9030*/  BSYNC B1 ;  /* 0x0000000000017941 */ /* 0x000fea0003800000 */
.L_x_313:
        /* <DEDUP_REMOVED lines=10> */
.L_x_316:
[----:B------:R-:W-:Y:S05]  /*90e0*/  BSYNC B1 ;  /* 0x0000000000017941 */ /* 0x000fea0003800000 */
.L_x_315:
        /* <DEDUP_REMOVED lines=10> */
.L_x_318:
[----:B------:R-:W-:Y:S05]  /*9190*/  BSYNC B1 ;  /* 0x0000000000017941 */ /* 0x000fea0003800000 */
.L_x_317:
        /* <DEDUP_REMOVED lines=10> */
.L_x_320:
[----:B------:R-:W-:Y:S05]  /*9240*/  BSYNC B1 ;  /* 0x0000000000017941 */ /* 0x000fea0003800000 */
.L_x_319:
        /* <DEDUP_REMOVED lines=9> */
.L_x_322:
[----:B------:R-:W-:Y:S05]  /*92e0*/  BSYNC B1 ;  /* 0x0000000000017941 */ /* 0x000fea0003800000 */
.L_x_321:
        /* <DEDUP_REMOVED lines=9> */
.L_x_324:
[----:B------:R-:W-:Y:S05]  /*9380*/  BSYNC B1 ;  /* 0x0000000000017941 */ /* 0x000fea0003800000 */
.L_x_323:
        /* <DEDUP_REMOVED lines=9> */
.L_x_326:
[----:B------:R-:W-:Y:S05]  /*9420*/  BSYNC B1 ;  /* 0x0000000000017941 */ /* 0x000fea0003800000 */
.L_x_325:
        /* <DEDUP_REMOVED lines=9> */
.L_x_328:
[----:B------:R-:W-:Y:S05]  /*94c0*/  BSYNC B1 ;  /* 0x0000000000017941 */ /* 0x000fea0003800000 */
.L_x_327:
        /* <DEDUP_REMOVED lines=9> */
.L_x_330:
[----:B------:R-:W-:Y:S05]  /*9560*/  BSYNC B1 ;  /* 0x0000000000017941 */ /* 0x000fea0003800000 */
.L_x_329:
        /* <DEDUP_REMOVED lines=9> */
.L_x_332:
[----:B------:R-:W-:Y:S05]  /*9600*/  BSYNC B1 ;  /* 0x0000000000017941 */ /* 0x000fea0003800000 */
.L_x_331:
        /* <DEDUP_REMOVED lines=9> */
.L_x_334:
[----:B------:R-:W-:Y:S05]  /*96a0*/  BSYNC B1 ;  /* 0x0000000000017941 */ /* 0x000fea0003800000 */
.L_x_333:
        /* <DEDUP_REMOVED lines=9> */
.L_x_336:
[----:B------:R-:W-:Y:S05]  /*9740*/  BSYNC B1 ;  /* 0x0000000000017941 */ /* 0x000fea0003800000 */
.L_x_335:
        /* <DEDUP_REMOVED lines=9> */
.L_x_338:
[----:B------:R-:W-:Y:S05]  /*97e0*/  BSYNC B1 ;  /* 0x0000000000017941 */ /* 0x000fea0003800000 */
.L_x_337:
        /* <DEDUP_REMOVED lines=9> */
.L_x_340:
[----:B------:R-:W-:Y:S05]  /*9880*/  BSYNC B1 ;  /* 0x0000000000017941 */ /* 0x000fea0003800000 */
.L_x_339:
        /* <DEDUP_REMOVED lines=9> */
.L_x_342:
[----:B------:R-:W-:Y:S05]  /*9920*/  BSYNC B1 ;  /* 0x0000000000017941 */ /* 0x000fea0003800000 */
.L_x_341:
        /* <DEDUP_REMOVED lines=9> */
.L_x_344:
[----:B------:R-:W-:Y:S05]  /*99c0*/  BSYNC B1 ;  /* 0x0000000000017941 */ /* 0x000fea0003800000 */
.L_x_343:
[----:B------:R-:W-:Y:S05]  /*99d0*/  @!P0 BRA `(.L_x_345) ;  /* 0x0000002c00708947 */ /* 0x000fea0003800000 */
[----:B-----5:R-:W-:-:S04]  /*99e0*/  IMAD.U32 R3, R168, 0x10000, RZ ;  /* 0x00010000a8037824 */ /* 0x020fc800078e00ff */
[----:B0-----:R-:W-:-:S04]  /*99f0*/  FMUL R0, R3, R22 ;  /* 0x0000001603007220 */ /* 0x001fc80000400000 */
[----:B------:R-:W-:-:S05]  /*9a00*/  FFMA R0, R39, R19, R0 ;  /* 0x0000001327007223 */ /* 0x000fca0000000000 */
[----:B------:R-:W-:-:S05]  /*9a10*/  F2FP.BF16.F32.PACK_AB R0, RZ, R0 ;  /* 0x00000000ff00723e */ /* 0x000fca00000010ff */
[----:B------:R0:W-:Y:S01]  /*9a20*/  STG.E.U16 desc[UR46][R20.64+0x132], R0 ;  /* 0x0001320014007986 */ /* 0x0001e2000c10152e */
[----:B------:R-:W-:Y:S05]  /*9a30*/  BRA `(.L_x_345) ;  /* 0x0000002c00587947 */ /* 0x000fea0003800000 */
.L_x_30:
[----:B------:R-:W-:Y:S01]  /*9a40*/  ULDC.64 UR4, c[0x0][0x5c0] ;  /* 0x0001700000047ab9 */ /* 0x000fe20000000a00 */
[----:B------:R-:W-:Y:S01]  /*9a50*/  ISETP.GT.AND P3, PT, R0, 0x1, PT ;  /* 0x000000010000780c */ /* 0x000fe20003f64270 */
[----:B------:R-:W-:Y:S01]  /*9a60*/  USHF.L.U32 UR10, UR8, 0x4, URZ ;  /* 0x00000004080a7899 */ /* 0x000fe2000800063f */
[----:B------:R-:W-:Y:S01]  /*9a70*/  LEA R4, P2, R8, UR4, 0x1 ;  /* 0x0000000408047c11 */ /* 0x000fe2000f8408ff */
[-C--:B------:R-:W-:Y:S01]  /*9a80*/  FMUL R169, R169, R19.reuse ;  /* 0x00000013a9a97220 */ /* 0x080fe20000400000 */
[-C--:B------:R-:W-:Y:S01]  /*9a90*/  FMUL R168, R168, R19.reuse ;  /* 0x00000013a8a87220 */ /* 0x080fe20000400000 */
[-C--:B------:R-:W-:Y:S01]  /*9aa0*/  FMUL R171, R171, R19.reuse ;  /* 0x00000013abab7220 */ /* 0x080fe20000400000 */
[----:B------:R-:W-:Y:S01]  /*9ab0*/  LEA.HI.X R5, R8, UR5, R195, 0x1, P2 ;  /* 0x0000000508057c11 */ /* 0x000fe200090f0cc3 */
[----:B------:R-:W-:Y:S01]  /*9ac0*/  USHF.L.U64.HI UR5, UR8, 0x4, UR9 ;  /* 0x0000000408057899 */ /* 0x000fe20008010209 */
[C---:B------:R-:W-:Y:S01]  /*9ad0*/  ISETP.GT.AND P2, PT, R3.reuse, RZ, P3 ;  /* 0x000000ff0300720c */ /* 0x040fe20001f44270 */
[-C--:B------:R-:W-:Y:S01]  /*9ae0*/  FMUL R170, R170, R19.reuse ;  /* 0x00000013aaaa7220 */ /* 0x080fe20000400000 */
[----:B------:R-:W-:Y:S01]  /*9af0*/  ISETP.GT.AND P3, PT, R3, 0x8, P3 ;  /* 0x000000080300780c */ /* 0x000fe20001f64270 */
[----:B------:R-:W-:Y:S01]  /*9b00*/  FMUL R172, R172, R19 ;  /* 0x00000013acac7220 */ /* 0x000fe20000400000 */
[----:B------:R-:W-:Y:S01]  /*9b10*/  F2FP.BF16.F32.PACK_AB R169, RZ, R169 ;  /* 0x000000a9ffa9723e */ /* 0x000fe200000010ff */
[-C--:B------:R-:W-:Y:S01]  /*9b20*/  FMUL R173, R173, R19.reuse ;  /* 0x00000013adad7220 */ /* 0x080fe20000400000 */
[----:B------:R-:W-:Y:S01]  /*9b30*/  F2FP.BF16.F32.PACK_AB R168, RZ, R168 ;  /* 0x000000a8ffa8723e */ /* 0x000fe200000010ff */
[-C--:B------:R-:W-:Y:S01]  /*9b40*/  FMUL R174, R174, R19.reuse ;  /* 0x00000013aeae7220 */ /* 0x080fe20000400000 */
[----:B------:R-:W-:Y:S01]  /*9b50*/  ISETP.GT.AND P5, PT, R3, 0x8, P0 ;  /* 0x000000080300780c */ /* 0x000fe200007a4270 */
[----:B------:R-:W-:Y:S01]  /*9b60*/  FMUL R175, R175, R19 ;  /* 0x00000013afaf7220 */ /* 0x000fe20000400000 */
[----:B------:R-:W-:Y:S01]  /*9b70*/  IADD3 R6, P4, R4, UR10, RZ ;  /* 0x0000000a04067c10 */ /* 0x000fe2000ff9e0ff */
[----:B------:R-:W-:Y:S01]  /*9b80*/  @P1 STG.E.U16 desc[UR46][R4.64], R168 ;  /* 0x000000a804001986 */ /* 0x000fe2000c10152e */
[----:B------:R-:W-:Y:S01]  /*9b90*/  F2FP.BF16.F32.PACK_AB R171, RZ, R171 ;  /* 0x000000abffab723e */ /* 0x000fe200000010ff */
[-C--:B------:R-:W-:Y:S01]  /*9ba0*/  FMUL R176, R176, R19.reuse ;  /* 0x00000013b0b07220 */ /* 0x080fe20000400000 */
[----:B------:R-:W-:Y:S01]  /*9bb0*/  IADD3.X R7, R5, UR5, RZ, P4, !PT ;  /* 0x0000000505077c10 */ /* 0x000fe2000a7fe4ff */
[----:B------:R-:W-:Y:S01]  /*9bc0*/  @P2 STG.E.U16 desc[UR46][R4.64+0x2], R169 ;  /* 0x000002a904002986 */ /* 0x000fe2000c10152e */
[C---:B------:R-:W-:Y:S01]  /*9bd0*/  ISETP.GT.AND P1, PT, R0.reuse, 0x8, PT ;  /* 0x000000080000780c */ /* 0x040fe20003f24270 */
[-C--:B------:R-:W-:Y:S01]  /*9be0*/  FMUL R177, R177, R19.reuse ;  /* 0x00000013b1b17220 */ /* 0x080fe20000400000 */
[----:B------:R-:W-:Y:S01]  /*9bf0*/  ISETP.GT.AND P2, PT, R0, 0x9, PT ;  /* 0x000000090000780c */ /* 0x000fe20003f44270 */
[----:B------:R-:W-:Y:S01]  /*9c00*/  @P3 STG.E.U16 desc[UR46][R6.64+0x2], R171 ;  /* 0x000002ab06003986 */ /* 0x000fe2000c10152e */
[----:B------:R-:W-:Y:S01]  /*9c10*/  F2FP.BF16.F32.PACK_AB R170, RZ, R170 ;  /* 0x000000aaffaa723e */ /* 0x000fe200000010ff */
[-C--:B------:R-:W-:Y:S01]  /*9c20*/  FMUL R178, R178, R19.reuse ;  /* 0x00000013b2b27220 */ /* 0x080fe20000400000 */
[----:B------:R-:W-:Y:S01]  /*9c30*/  ISETP.GT.AND P4, PT, R3, RZ, P1 ;  /* 0x000000ff0300720c */ /* 0x000fe20000f84270 */
[----:B------:R-:W-:Y:S01]  /*9c40*/  FMUL R179, R179, R19 ;  /* 0x00000013b3b37220 */ /* 0x000fe20000400000 */
[C---:B------:R-:W-:Y:S01]  /*9c50*/  ISETP.GT.AND P3, PT, R3.reuse, RZ, P2 ;  /* 0x000000ff0300720c */ /* 0x040fe20001764270 */
[----:B------:R-:W-:Y:S01]  /*9c60*/  @P5 STG.E.U16 desc[UR46][R6.64], R170 ;  /* 0x000000aa06005986 */ /* 0x000fe2000c10152e */
[----:B------:R-:W-:Y:S01]  /*9c70*/  ISETP.GT.AND P5, PT, R3, 0x8, P1 ;  /* 0x000000080300780c */ /* 0x000fe20000fa4270 */
[----:B------:R-:W-:Y:S01]  /*9c80*/  IMAD.U32 R11, RZ, RZ, UR8 ;  /* 0x00000008ff0b7e24 */ /* 0x000fe2000f8e00ff */
[----:B------:R-:W-:Y:S01]  /*9c90*/  F2FP.BF16.F32.PACK_AB R172, RZ, R172 ;  /* 0x000000acffac723e */ /* 0x000fe200000010ff */
[----:B------:R-:W-:Y:S01]  /*9ca0*/  UIMAD UR4, UR9, 0xf0, URZ ;  /* 0x000000f0090478a4 */ /* 0x000fe2000f8e023f */
[----:B------:R-:W-:Y:S01]  /*9cb0*/  F2FP.BF16.F32.PACK_AB R173, RZ, R173 ;  /* 0x000000adffad723e */ /* 0x000fe200000010ff */
[----:B------:R-:W-:Y:S01]  /*9cc0*/  IMAD.WIDE.U32 R10, R11, 0xf0, R6 ;  /* 0x000000f00b0a7825 */ /* 0x000fe200078e0006 */
[----:B------:R-:W-:-:S03]  /*9cd0*/  F2FP.BF16.F32.PACK_AB R174, RZ, R174 ;  /* 0x000000aeffae723e */ /* 0x000fc600000010ff */
[----:B------:R-:W-:Y:S01]  /*9ce0*/  FMUL R180, R180, R19 ;  /* 0x00000013b4b47220 */ /* 0x000fe20000400000 */
[----:B------:R-:W-:Y:S01]  /*9cf0*/  F2FP.BF16.F32.PACK_AB R175, RZ, R175 ;  /* 0x000000afffaf723e */ /* 0x000fe200000010ff */
[----:B------:R-:W-:Y:S01]  /*9d00*/  @P4 STG.E.U16 desc[UR46][R4.64+0x10], R172 ;  /* 0x000010ac04004986 */ /* 0x000fe2000c10152e */
[----:B------:R-:W-:Y:S01]  /*9d10*/  ISETP.GT.AND P4, PT, R3, 0x8, P2 ;  /* 0x000000080300780c */ /* 0x000fe20001784270 */
[----:B------:R-:W-:Y:S01]  /*9d20*/  VIADD R11, R11, UR4 ;  /* 0x000000040b0b7c36 */ /* 0x000fe20008000000 */
[----:B------:R-:W-:Y:S01]  /*9d30*/  F2FP.BF16.F32.PACK_AB R176, RZ, R176 ;  /* 0x000000b0ffb0723e */ /* 0x000fe200000010ff */
[----:B------:R-:W-:Y:S01]  /*9d40*/  @P3 STG.E.U16 desc[UR46][R4.64+0x12], R173 ;  /* 0x000012ad04003986 */ /* 0x000fe2000c10152e */
[----:B------:R-:W-:Y:S01]  /*9d50*/  ISETP.GT.AND P3, PT, R0, 0x10, PT ;  /* 0x000000100000780c */ /* 0x000fe20003f64270 */
[----:B------:R-:W-:Y:S01]  /*9d60*/  FMUL R181, R181, R19 ;  /* 0x00000013b5b57220 */ /* 0x000fe20000400000 */
[----:B------:R-:W-:Y:S01]  /*9d70*/  F2FP.BF16.F32.PACK_AB R177, RZ, R177 ;  /* 0x000000b1ffb1723e */ /* 0x000fe200000010ff */
[----:B------:R-:W-:Y:S01]  /*9d80*/  @P5 STG.E.U16 desc[UR46][R6.64+0x10], R174 ;  /* 0x000010ae06005986 */ /* 0x000fe2000c10152e */
[----:B------:R-:W-:Y:S01]  /*9d90*/  ISETP.GT.AND P5, PT, R3, RZ, P3 ;  /* 0x000000ff0300720c */ /* 0x000fe20001fa4270 */
[-C--:B------:R-:W-:Y:S01]  /*9da0*/  FMUL R182, R182, R19.reuse ;  /* 0x00000013b6b67220 */ /* 0x080fe20000400000 */
[----:B------:R-:W-:Y:S01]  /*9db0*/  F2FP.BF16.F32.PACK_AB R178, RZ, R178 ;  /* 0x000000b2ffb2723e */ /* 0x000fe200000010ff */
[----:B------:R-:W-:Y:S01]  /*9dc0*/  FMUL R183, R183, R19 ;  /* 0x00000013b7b77220 */ /* 0x000fe20000400000 */
[----:B------:R-:W-:Y:S01]  /*9dd0*/  F2FP.BF16.F32.PACK_AB R179, RZ, R179 ;  /* 0x000000b3ffb3723e */ /* 0x000fe200000010ff */
[----:B------:R-:W-:Y:S01]  /*9de0*/  @P4 STG.E.U16 desc[UR46][R6.64+0x12], R175 ;  /* 0x000012af06004986 */ /* 0x000fe2000c10152e */
[----:B------:R-:W-:Y:S01]  /*9df0*/  ISETP.GT.AND P4, PT, R0, 0x11, PT ;  /* 0x000000110000780c */ /* 0x000fe20003f84270 */
[-C--:B------:R-:W-:Y:S01]  /*9e00*/  FMUL R152, R152, R19.reuse ;  /* 0x0000001398987220 */ /* 0x080fe20000400000 */
[----:B------:R-:W-:Y:S01]  /*9e10*/  F2FP.BF16.F32.PACK_AB R180, RZ, R180 ;  /* 0x000000b4ffb4723e */ /* 0x000fe200000010ff */
[-C--:B------:R-:W-:Y:S01]  /*9e20*/  FMUL R153, R153, R19.reuse ;  /* 0x0000001399997220 */ /* 0x080fe20000400000 */
[----:B------:R-:W-:Y:S01]  /*9e30*/  P2R R12, PR, RZ, 0x2 ;  /* 0x00000002ff0c7803 */ /* 0x000fe20000000000 */
        /* <DEDUP_REMOVED lines=16> */
[----:B------:R-:W-:Y:S01]  /*9f40*/  @P5 STG.E.U16 desc[UR46][R4.64+0x22], R177 ;  /* 0x000022b104005986 */ /* 0x000fe2000c10152e */
[----:B------:R-:W-:Y:S01]  /*9f50*/  ISETP.GT.AND P5, PT, R3, 0x8, P3 ;  /* 0x000000080300780c */ /* 0x000fe20001fa4270 */
        /* <DEDUP_REMOVED lines=27> */
[----:B------:R-:W-:Y:S01]  /*a110*/  IADD3 R8, P5, R10, UR10, RZ ;  /* 0x0000000a0a087c10 */ /* 0x000fe2000ffbe0ff */
[-C--:B------:R-:W-:Y:S01]  /*a120*/  FMUL R141, R141, R19.reuse ;  /* 0x000000138d8d7220 */ /* 0x080fe20000400000 */
[----:B------:R-:W-:Y:S01]  /*a130*/  F2FP.BF16.F32.PACK_AB R136, RZ, R136 ;  /* 0x00000088ff88723e */ /* 0x000fe200000010ff */
[-C--:B------:R-:W-:Y:S01]  /*a140*/  FMUL R142, R142, R19.reuse ;  /* 0x000000138e8e7220 */ /* 0x080fe20000400000 */
[----:B------:R-:W-:Y:S01]  /*a150*/  IADD3.X R9, R11, UR5, RZ, P5, !PT ;  /* 0x000000050b097c10 */ /* 0x000fe2000affe4ff */
[-C--:B------:R-:W-:Y:S01]  /*a160*/  FMUL R143, R143, R19.reuse ;  /* 0x000000138f8f7220 */ /* 0x080fe20000400000 */
[----:B------:R-:W-:Y:S01]  /*a170*/  ISETP.GT.AND P5, PT, R0, 0x18, PT ;  /* 0x000000180000780c */ /* 0x000fe20003fa4270 */
[----:B------:R-:W-:Y:S01]  /*a180*/  FMUL R144, R144, R19 ;  /* 0x0000001390907220 */ /* 0x000fe20000400000 */
[----:B------:R-:W-:Y:S01]  /*a190*/  F2FP.BF16.F32.PACK_AB R137, RZ, R137 ;  /* 0x00000089ff89723e */ /* 0x000fe200000010ff */
[-C--:B------:R-:W-:Y:S01]  /*a1a0*/  FMUL R145, R145, R19.reuse ;  /* 0x0000001391917220 */ /* 0x080fe20000400000 */
        /* <DEDUP_REMOVED lines=18> */
[----:B------:R-:W-:Y:S01]  /*a2d0*/  ISETP.GT.AND P1, PT, R3, RZ, P6 ;  /* 0x000000ff0300720c */ /* 0x000fe20003724270 */
        /* <DEDUP_REMOVED lines=12> */
[----:B------:R-:W-:Y:S01]  /*a3a0*/  @P1 STG.E.U16 desc[UR46][R4.64+0x32], R181 ;  /* 0x000032b504001986 */ /* 0x000fe2000c10152e */
[----:B------:R-:W-:Y:S01]  /*a3b0*/  ISETP.GT.AND P1, PT, R3, 0x8, P5 ;  /* 0x000000080300780c */ /* 0x000fe20002f24270 */
[----:B------:R-:W-:Y:S01]  /*a3c0*/  FMUL R128, R128, R19 ;  /* 0x0000001380807220 */ /* 0x000fe20000400000 */
[----:B------:R-:W-:Y:S01]  /*a3d0*/  F2FP.BF16.F32.PACK_AB R151, RZ, R151 ;  /* 0x00000097ff97723e */ /* 0x000fe200000010ff */
[-C--:B------:R-:W-:Y:S01]  /*a3e0*/  FMUL R129, R129, R19.reuse ;  /* 0x0000001381817220 */ /* 0x080fe20000400000 */
[----:B------:R-:W-:Y:S01]  /*a3f0*/  F2FP.BF16.F32.PACK_AB R120, RZ, R120 ;  /* 0x00000078ff78723e */ /* 0x000fe200000010ff */
[----:B------:R-:W-:Y:S01]  /*a400*/  FMUL R130, R130, R19 ;  /* 0x0000001382827220 */ /* 0x000fe20000400000 */
[----:B------:R-:W-:Y:S01]  /*a410*/  F2FP.BF16.F32.PACK_AB R121, RZ, R121 ;  /* 0x00000079ff79723e */ /* 0x000fe200000010ff */
[----:B------:R-:W-:Y:S01]  /*a420*/  FMUL R131, R131, R19 ;  /* 0x0000001383837220 */ /* 0x000fe20000400000 */
[----:B------:R-:W-:Y:S01]  /*a430*/  F2FP.BF16.F32.PACK_AB R123, RZ, R123 ;  /* 0x0000007bff7b723e */ /* 0x000fe200000010ff */
[-C--:B------:R-:W-:Y:S01]  /*a440*/  FMUL R132, R132, R19.reuse ;  /* 0x0000001384847220 */ /* 0x080fe20000400000 */
        /* <DEDUP_REMOVED lines=18> */
[C---:B------:R-:W-:Y:S01]  /*a570*/  ISETP.GT.AND P1, PT, R3.reuse, 0x80, P0 ;  /* 0x000000800300780c */ /* 0x040fe20000724270 */
[-C--:B------:R-:W-:Y:S01]  /*a580*/  FMUL R108, R108, R19.reuse ;  /* 0x000000136c6c7220 */ /* 0x080fe20000400000 */
        /* <DEDUP_REMOVED lines=30> */
[----:B------:R-:W-:Y:S01]  /*a770*/  ISETP.NE.AND P1, PT, R12, RZ, PT ;  /* 0x000000ff0c00720c */ /* 0x000fe20003f25270 */
        /* <DEDUP_REMOVED lines=51> */
[C---:B------:R-:W-:Y:S01]  /*aab0*/  ISETP.GT.AND P3, PT, R3.reuse, 0x88, P3 ;  /* 0x000000880300780c */ /* 0x040fe20001f64270 */
[----:B------:R-:W-:Y:S01]  /*aac0*/  @P1 STG.E.U16 desc[UR46][R8.64+0x10], R158 ;  /* 0x0000109e08001986 */ /* 0x000fe2000c10152e */
[C---:B------:R-:W-:Y:S01]  /*aad0*/  ISETP.GT.AND P1, PT, R3.reuse, 0x80, P6 ;  /* 0x000000800300780c */ /* 0x040fe20003724270 */
[----:B------:R-:W-:Y:S01]  /*aae0*/  FMUL R80, R80, R19 ;  /* 0x0000001350507220 */ /* 0x000fe20000400000 */
[----:B------:R-:W-:Y:S01]  /*aaf0*/  F2FP.BF16.F32.PACK_AB R97, RZ, R97 ;  /* 0x00000061ff61723e */ /* 0x000fe200000010ff */
[----:B------:R-:W-:Y:S01]  /*ab00*/  @P2 STG.E.U16 desc[UR46][R8.64+0x12], R159 ;  /* 0x0000129f08002986 */ /* 0x000fe2000c10152e */
[----:B------:R-:W-:Y:S01]  /*ab10*/  ISETP.GT.AND P2, PT, R3, 0x80, P5 ;  /* 0x000000800300780c */ /* 0x000fe20002f44270 */
[-C--:B------:R-:W-:Y:S01]  /*ab20*/  FMUL R81, R81, R19.reuse ;  /* 0x0000001351517220 */ /* 0x080fe20000400000 */
[C---:B------:R-:W-:Y:S01]  /*ab30*/  ISETP.GT.AND P5, PT, R3.reuse, 0x88, P5 ;  /* 0x000000880300780c */ /* 0x040fe20002fa4270 */
[-C--:B------:R-:W-:Y:S01]  /*ab40*/  FMUL R82, R82, R19.reuse ;  /* 0x0000001352527220 */ /* 0x080fe20000400000 */
[----:B------:R-:W-:Y:S01]  /*ab50*/  F2FP.BF16.F32.PACK_AB R98, RZ, R98 ;  /* 0x00000062ff62723e */ /* 0x000fe200000010ff */
[----:B------:R-:W-:Y:S01]  /*ab60*/  @P0 STG.E.U16 desc[UR46][R10.64+0x20], R160 ;  /* 0x000020a00a000986 */ /* 0x000fe2000c10152e */
[----:B------:R-:W-:Y:S01]  /*ab70*/  ISETP.GT.AND P0, PT, R3, 0x80, P4 ;  /* 0x000000800300780c */ /* 0x000fe20002704270 */
[----:B------:R-:W-:Y:S01]  /*ab80*/  FMUL R83, R83, R19 ;  /* 0x0000001353537220 */ /* 0x000fe20000400000 */
[C---:B------:R-:W-:Y:S01]  /*ab90*/  ISETP.GT.AND P4, PT, R3.reuse, 0x88, P4 ;  /* 0x000000880300780c */ /* 0x040fe20002784270 */
[--C-:B------:R-:W-:Y:S01]  /*aba0*/  @P1 IMAD.MOV.U32 R14, RZ, RZ, R10.reuse ;  /* 0x000000ffff0e1224 */ /* 0x100fe200078e000a */
[----:B------:R-:W-:Y:S01]  /*abb0*/  F2FP.BF16.F32.PACK_AB R99, RZ, R99 ;  /* 0x00000063ff63723e */ /* 0x000fe200000010ff */
[--C-:B------:R-:W-:Y:S01]  /*abc0*/  @P1 IMAD.MOV.U32 R15, RZ, RZ, R11.reuse ;  /* 0x000000ffff0f1224 */ /* 0x100fe200078e000b */
[----:B------:R-:W-:Y:S01]  /*abd0*/  F2FP.BF16.F32.PACK_AB R100, RZ, R100 ;  /* 0x00000064ff64723e */ /* 0x000fe200000010ff */
[----:B------:R-:W-:Y:S01]  /*abe0*/  @P2 IMAD.MOV.U32 R12, RZ, RZ, R10 ;  /* 0x000000ffff0c2224 */ /* 0x000fe200078e000a */
[----:B------:R-:W-:Y:S01]  /*abf0*/  F2FP.BF16.F32.PACK_AB R101, RZ, R101 ;  /* 0x00000065ff65723e */ /* 0x000fe200000010ff */
[----:B------:R-:W-:Y:S01]  /*ac00*/  @P2 IMAD.MOV.U32 R13, RZ, RZ, R11 ;  /* 0x000000ffff0d2224 */ /* 0x000fe200078e000b */
[----:B------:R-:W-:Y:S01]  /*ac10*/  F2FP.BF16.F32.PACK_AB R102, RZ, R102 ;  /* 0x00000066ff66723e */ /* 0x000fe200000010ff */
[----:B------:R-:W-:Y:S01]  /*ac20*/  FMUL R84, R84, R19 ;  /* 0x0000001354547220 */ /* 0x000fe20000400000 */
[----:B------:R-:W-:Y:S01]  /*ac30*/  F2FP.BF16.F32.PACK_AB R103, RZ, R103 ;  /* 0x00000067ff67723e */ /* 0x000fe200000010ff */
[----:B------:R0:W-:Y:S01]  /*ac40*/  @P0 STG.E.U16 desc[UR46][R10.64+0x22], R161 ;  /* 0x000022a10a000986 */ /* 0x0001e2000c10152e */
[----:B------:R-:W-:Y:S01]  /*ac50*/  ISETP.GT.AND P0, PT, R3, 0x88, P6 ;  /* 0x000000880300780c */ /* 0x000fe20003704270 */
[-C--:B------:R-:W-:Y:S01]  /*ac60*/  FMUL R85, R85, R19.reuse ;  /* 0x0000001355557220 */ /* 0x080fe20000400000 */
[----:B------:R-:W-:Y:S01]  /*ac70*/  ISETP.GT.AND P6, PT, R0, 0x20, PT ;  /* 0x000000200000780c */ /* 0x000fe20003fc4270 */
[----:B------:R-:W-:Y:S01]  /*ac80*/  @P3 STG.E.U16 desc[UR46][R8.64+0x20], R162 ;  /* 0x000020a208003986 */ /* 0x000fe2000c10152e */
[----:B------:R-:W-:Y:S01]  /*ac90*/  F2FP.BF16.F32.PACK_AB R72, RZ, R72 ;  /* 0x00000048ff48723e */ /* 0x000fe200000010ff */
[-C--:B------:R-:W-:Y:S01]  /*aca0*/  FMUL R86, R86, R19.reuse ;  /* 0x0000001356567220 */ /* 0x080fe20000400000 */
[----:B------:R-:W-:Y:S01]  /*acb0*/  ISETP.GT.AND P3, PT, R3, 0x8, P6 ;  /* 0x000000080300780c */ /* 0x000fe20003764270 */
[----:B------:R-:W-:Y:S01]  /*acc0*/  @P4 STG.E.U16 desc[UR46][R8.64+0x22], R163 ;  /* 0x000022a308004986 */ /* 0x000fe2000c10152e */
[----:B------:R-:W-:Y:S01]  /*acd0*/  ISETP.GT.AND P4, PT, R0, 0x28, PT ;  /* 0x000000280000780c */ /* 0x000fe20003f84270 */
[----:B------:R-:W-:Y:S01]  /*ace0*/  FMUL R87, R87, R19 ;  /* 0x0000001357577220 */ /* 0x000fe20000400000 */
[----:B------:R-:W-:Y:S01]  /*acf0*/  F2FP.BF16.F32.PACK_AB R73, RZ, R73 ;  /* 0x00000049ff49723e */ /* 0x000fe200000010ff */
[----:B------:R1:W-:Y:S01]  /*ad00*/  @P2 STG.E.U16 desc[UR46][R12.64+0x30], R164 ;  /* 0x000030a40c002986 */ /* 0x0003e2000c10152e */
[----:B0-----:R-:W-:Y:S01]  /*ad10*/  IMAD.U32 R11, RZ, RZ, UR8 ;  /* 0x00000008ff0b7e24 */ /* 0x001fe2000f8e00ff */
[----:B------:R-:W-:Y:S01]  /*ad20*/  F2FP.BF16.F32.PACK_AB R74, RZ, R74 ;  /* 0x0000004aff4a723e */ /* 0x000fe200000010ff */
[----:B------:R-:W-:Y:S01]  /*ad30*/  FMUL R56, R56, R19 ;  /* 0x0000001338387220 */ /* 0x000fe20000400000 */
[----:B------:R-:W-:Y:S01]  /*ad40*/  @P1 STG.E.U16 desc[UR46][R14.64+0x32], R165 ;  /* 0x000032a50e001986 */ /* 0x000fe2000c10152e */
[----:B------:R-:W-:Y:S01]  /*ad50*/  ISETP.GT.AND P1, PT, R3, RZ, P6 ;  /* 0x000000ff0300720c */ /* 0x000fe20003724270 */
[----:B------:R-:W-:Y:S01]  /*ad60*/  IMAD.WIDE.U32 R10, R11, 0xf0, R6 ;  /* 0x000000f00b0a7825 */ /* 0x000fe200078e0006 */
[----:B------:R-:W-:Y:S01]  /*ad70*/  F2FP.BF16.F32.PACK_AB R75, RZ, R75 ;  /* 0x0000004bff4b723e */ /* 0x000fe200000010ff */
[----:B------:R-:W-:Y:S01]  /*ad80*/  @P5 STG.E.U16 desc[UR46][R8.64+0x30], R166 ;  /* 0x000030a608005986 */ /* 0x000fe2000c10152e */
[----:B------:R-:W-:Y:S01]  /*ad90*/  ISETP.GT.AND P5, PT, R0, 0x21, PT ;  /* 0x000000210000780c */ /* 0x000fe20003fa4270 */
[----:B------:R-:W-:Y:S01]  /*ada0*/  VIADD R11, R11, UR4 ;  /* 0x000000040b0b7c36 */ /* 0x000fe20008000000 */
[----:B------:R-:W-:Y:S01]  /*adb0*/  F2FP.BF16.F32.PACK_AB R76, RZ, R76 ;  /* 0x0000004cff4c723e */ /* 0x000fe200000010ff */
[----:B------:R0:W-:Y:S01]  /*adc0*/  @P0 STG.E.U16 desc[UR46][R8.64+0x32], R167 ;  /* 0x000032a708000986 */ /* 0x0001e2000c10152e */
[----:B------:R-:W-:Y:S01]  /*add0*/  ISETP.GT.AND P2, PT, R3, RZ, P5 ;  /* 0x000000ff0300720c */ /* 0x000fe20002f44270 */
[-C--:B------:R-:W-:Y:S01]  /*ade0*/  FMUL R57, R57, R19.reuse ;  /* 0x0000001339397220 */ /* 0x080fe20000400000 */
[----:B------:R-:W-:Y:S01]  /*adf0*/  ISETP.GT.AND P0, PT, R3, 0x8, P5 ;  /* 0x000000080300780c */ /* 0x000fe20002f04270 */
[-C--:B------:R-:W-:Y:S01]  /*ae00*/  FMUL R59, R59, R19.reuse ;  /* 0x000000133b3b7220 */ /* 0x080fe20000400000 */
[----:B-1----:R-:W-:Y:S01]  /*ae10*/  P2R R12, PR, RZ, 0x40 ;  /* 0x00000040ff0c7803 */ /* 0x002fe20000000000 */
[----:B------:R1:W-:Y:S01]  /*ae20*/  @P1 STG.E.U16 desc[UR46][R4.64+0x40], R136 ;  /* 0x0000408804001986 */ /* 0x0003e2000c10152e */
[----:B------:R-:W-:Y:S01]  /*ae30*/  ISETP.GT.AND P1, PT, R3, 0x8, P4 ;  /* 0x000000080300780c */ /* 0x000fe20002724270 */
[-C--:B------:R-:W-:Y:S01]  /*ae40*/  FMUL R58, R58, R19.reuse ;  /* 0x000000133a3a7220 */ /* 0x080fe20000400000 */
[----:B------:R-:W-:Y:S01]  /*ae50*/  P2R R13, PR, RZ, 0x10 ;  /* 0x00000010ff0d7803 */ /* 0x000fe20000000000 */
[----:B------:R-:W-:Y:S01]  /*ae60*/  FMUL R60, R60, R19 ;  /* 0x000000133c3c7220 */ /* 0x000fe20000400000 */
[----:B------:R-:W-:Y:S01]  /*ae70*/  F2FP.BF16.F32.PACK_AB R77, RZ, R77 ;  /* 0x0000004dff4d723e */ /* 0x000fe200000010ff */
[-C--:B------:R-:W-:Y:S01]  /*ae80*/  FMUL R61, R61, R19.reuse ;  /* 0x000000133d3d7220 */ /* 0x080fe20000400000 */
[----:B------:R-:W-:Y:S01]  /*ae90*/  F2FP.BF16.F32.PACK_AB R78, RZ, R78 ;  /* 0x0000004eff4e723e */ /* 0x000fe200000010ff */
[----:B------:R1:W-:Y:S01]  /*aea0*/  @P2 STG.E.U16 desc[UR46][R4.64+0x42], R137 ;  /* 0x0000428904002986 */ /* 0x0003e2000c10152e */
[----:B------:R-:W-:Y:S01]  /*aeb0*/  ISETP.GT.AND P2, PT, R3, RZ, P4 ;  /* 0x000000ff0300720c */ /* 0x000fe20002744270 */
[-C--:B------:R-:W-:Y:S01]  /*aec0*/  FMUL R62, R62, R19.reuse ;  /* 0x000000133e3e7220 */ /* 0x080fe20000400000 */
[C---:B------:R-:W-:Y:S01]  /*aed0*/  ISETP.GT.AND P4, PT, R0.reuse, 0x39, PT ;  /* 0x000000390000780c */ /* 0x040fe20003f84270 */
[----:B------:R1:W-:Y:S01]  /*aee0*/  @P3 STG.E.U16 desc[UR46][R6.64+0x40], R138 ;  /* 0x0000408a06003986 */ /* 0x0003e2000c10152e */
[----:B------:R-:W-:Y:S01]  /*aef0*/  ISETP.GT.AND P3, PT, R0, 0x29, PT ;  /* 0x000000290000780c */ /* 0x000fe20003f64270 */
[----:B------:R-:W-:Y:S01]  /*af00*/  FMUL R63, R63, R19 ;  /* 0x000000133f3f7220 */ /* 0x000fe20000400000 */
[----:B------:R-:W-:Y:S01]  /*af10*/  F2FP.BF16.F32.PACK_AB R79, RZ, R79 ;  /* 0x0000004fff4f723e */ /* 0x000fe200000010ff */
[----:B------:R1:W-:Y:S01]  /*af20*/  @P0 STG.E.U16 desc[UR46][R6.64+0x42], R139 ;  /* 0x0000428b06000986 */ /* 0x0003e2000c10152e */
[----:B------:R-:W-:Y:S01]  /*af30*/  ISETP.GT.AND P0, PT, R3, RZ, P3 ;  /* 0x000000ff0300720c */ /* 0x000fe20001f04270 */
[-C--:B------:R-:W-:Y:S01]  /*af40*/  FMUL R65, R65, R19.reuse ;  /* 0x0000001341417220 */ /* 0x080fe20000400000 */
[----:B------:R-:W-:Y:S01]  /*af50*/  F2FP.BF16.F32.PACK_AB R80, RZ, R80 ;  /* 0x00000050ff50723e */ /* 0x000fe200000010ff */
[----:B------:R-:W-:Y:S01]  /*af60*/  FMUL R64, R64, R19 ;  /* 0x0000001340407220 */ /* 0x000fe20000400000 */
[----:B------:R-:W-:Y:S01]  /*af70*/  F2FP.BF16.F32.PACK_AB R81, RZ, R81 ;  /* 0x00000051ff51723e */ /* 0x000fe200000010ff */
[----:B------:R1:W-:Y:S01]  /*af80*/  @P2 STG.E.U16 desc[UR46][R4.64+0x50], R140 ;  /* 0x0000508c04002986 */ /* 0x0003e2000c10152e */
[----:B------:R-:W-:Y:S01]  /*af90*/  ISETP.GT.AND P2, PT, R0, 0x30, PT ;  /* 0x000000300000780c */ /* 0x000fe20003f44270 */
[-C--:B------:R-:W-:Y:S01]  /*afa0*/  FMUL R66, R66, R19.reuse ;  /* 0x0000001342427220 */ /* 0x080fe20000400000 */
[----:B------:R-:W-:Y:S01]  /*afb0*/  F2FP.BF16.F32.PACK_AB R82, RZ, R82 ;  /* 0x00000052ff52723e */ /* 0x000fe200000010ff */
[----:B------:R-:W-:Y:S01]  /*afc0*/  FMUL R67, R67, R19 ;  /* 0x0000001343437220 */ /* 0x000fe20000400000 */
[----:B------:R-:W-:Y:S01]  /*afd0*/  F2FP.BF16.F32.PACK_AB R83, RZ, R83 ;  /* 0x00000053ff53723e */ /* 0x000fe200000010ff */
[-C--:B------:R-:W-:Y:S01]  /*afe0*/  FMUL R68, R68, R19.reuse ;  /* 0x0000001344447220 */ /* 0x080fe20000400000 */
[----:B------:R-:W-:Y:S01]  /*aff0*/  F2FP.BF16.F32.PACK_AB R84, RZ, R84 ;  /* 0x00000054ff54723e */ /* 0x000fe200000010ff */
[----:B------:R1:W-:Y:S01]  /*b000*/  @P0 STG.E.U16 desc[UR46][R4.64+0x52], R141 ;  /* 0x0000528d04000986 */ /* 0x0003e2000c10152e */
[----:B------:R-:W-:Y:S01]  /*b010*/  ISETP.GT.AND P0, PT, R3, 0x8, P3 ;  /* 0x000000080300780c */ /* 0x000fe20001f04270 */
        /* <DEDUP_REMOVED lines=30> */
[----:B------:R1:W-:Y:S01]  /*b200*/  @P1 STG.E.U16 desc[UR46][R4.64+0x62], R145 ;  /* 0x0000629104001986 */ /* 0x0003e2000c10152e */
[----:B------:R-:W-:Y:S01]  /*b210*/  ISETP.GT.AND P1, PT, R3, 0x8, P2 ;  /* 0x000000080300780c */ /* 0x000fe20001724270 */
        /* <DEDUP_REMOVED lines=26> */
[----:B------:R1:W-:Y:S01]  /*b3c0*/  @P1 STG.E.U16 desc[UR46][R6.64+0x62], R147 ;  /* 0x0000629306001986 */ /* 0x0003e2000c10152e */
[----:B0-----:R-:W-:Y:S01]  /*b3d0*/  IADD3 R8, P1, R10, UR10, RZ ;  /* 0x0000000a0a087c10 */ /* 0x001fe2000ff3e0ff */
[----:B------:R-:W-:Y:S01]  /*b3e0*/  FMUL R29, R29, R19 ;  /* 0x000000131d1d7220 */ /* 0x000fe20000400000 */
[----:B------:R-:W-:Y:S01]  /*b3f0*/  F2FP.BF16.F32.PACK_AB R45, RZ, R45 ;  /* 0x0000002dff2d723e */ /* 0x000fe200000010ff */
[-C--:B------:R-:W-:Y:S01]  /*b400*/  FMUL R30, R30, R19.reuse ;  /* 0x000000131e1e7220 */ /* 0x080fe20000400000 */
[----:B------:R-:W-:Y:S01]  /*b410*/  IADD3.X R9, R11, UR5, RZ, P1, !PT ;  /* 0x000000050b097c10 */ /* 0x000fe20008ffe4ff */
[-C--:B------:R-:W-:Y:S01]  /*b420*/  FMUL R31, R31, R19.reuse ;  /* 0x000000131f1f7220 */ /* 0x080fe20000400000 */
        /* <DEDUP_REMOVED lines=18> */
[----:B------:R-:W-:-:S02]  /*b550*/  ISETP.GT.AND P6, PT, R3, RZ, P4 ;  /* 0x000000ff0300720c */ /* 0x000fc400027c4270 */
[C---:B------:R-:W-:Y:S02]  /*b560*/  ISETP.GT.AND P4, PT, R3.reuse, 0x8, P4 ;  /* 0x000000080300780c */ /* 0x040fe40002784270 */
[----:B------:R-:W-:Y:S02]  /*b570*/  F2FP.BF16.F32.PACK_AB R53, RZ, R53 ;  /* 0x00000035ff35723e */ /* 0x000fe400000010ff */
[----:B------:R-:W-:Y:S02]  /*b580*/  F2FP.BF16.F32.PACK_AB R54, RZ, R54 ;  /* 0x00000036ff36723e */ /* 0x000fe400000010ff */
[----:B------:R-:W-:Y:S02]  /*b590*/  F2FP.BF16.F32.PACK_AB R55, RZ, R55 ;  /* 0x00000037ff37723e */ /* 0x000fe400000010ff */
[----:B------:R-:W-:Y:S02]  /*b5a0*/  F2FP.BF16.F32.PACK_AB R24, RZ, R24 ;  /* 0x00000018ff18723e */ /* 0x000fe400000010ff */
[----:B------:R-:W-:Y:S01]  /*b5b0*/  F2FP.BF16.F32.PACK_AB R25, RZ, R25 ;  /* 0x00000019ff19723e */ /* 0x000fe200000010ff */
[----:B------:R1:W-:Y:S01]  /*b5c0*/  @P6 STG.E.U16 desc[UR46][R4.64+0x72], R149 ;  /* 0x0000729504006986 */ /* 0x0003e2000c10152e */
[----:B------:R-:W-:-:S02]  /*b5d0*/  ISETP.GT.AND P6, PT, R3, 0x8, P1 ;  /* 0x000000080300780c */ /* 0x000fc40000fc4270 */
[----:B------:R-:W-:Y:S01]  /*b5e0*/  F2FP.BF16.F32.PACK_AB R26, RZ, R26 ;  /* 0x0000001aff1a723e */ /* 0x000fe200000010ff */
[----:B------:R1:W-:Y:S01]  /*b5f0*/  @P4 STG.E.U16 desc[UR46][R6.64+0x72], R151 ;  /* 0x0000729706004986 */ /* 0x0003e2000c10152e */
[----:B------:R-:W-:Y:S02]  /*b600*/  F2FP.BF16.F32.PACK_AB R27, RZ, R27 ;  /* 0x0000001bff1b723e */ /* 0x000fe400000010ff */
[----:B------:R-:W-:Y:S02]  /*b610*/  F2FP.BF16.F32.PACK_AB R28, RZ, R28 ;  /* 0x0000001cff1c723e */ /* 0x000fe400000010ff */
[----:B------:R-:W-:Y:S02]  /*b620*/  F2FP.BF16.F32.PACK_AB R29, RZ, R29 ;  /* 0x0000001dff1d723e */ /* 0x000fe400000010ff */
[----:B------:R-:W-:Y:S02]  /*b630*/  F2FP.BF16.F32.PACK_AB R30, RZ, R30 ;  /* 0x0000001eff1e723e */ /* 0x000fe400000010ff */
[----:B------:R-:W-:Y:S01]  /*b640*/  F2FP.BF16.F32.PACK_AB R31, RZ, R31 ;  /* 0x0000001fff1f723e */ /* 0x000fe200000010ff */
[----:B------:R1:W-:Y:S01]  /*b650*/  @P6 STG.E.U16 desc[UR46][R6.64+0x70], R150 ;  /* 0x0000709606006986 */ /* 0x0003e2000c10152e */
[----:B------:R-:W-:-:S02]  /*b660*/  ISETP.NE.AND P6, PT, R12, RZ, PT ;  /* 0x000000ff0c00720c */ /* 0x000fc40003fc5270 */
[----:B------:R-:W-:Y:S02]  /*b670*/  F2FP.BF16.F32.PACK_AB R32, RZ, R32 ;  /* 0x00000020ff20723e */ /* 0x000fe400000010ff */
[C---:B------:R-:W-:Y:S02]  /*b680*/  ISETP.GT.AND P4, PT, R3.reuse, 0x80, P6 ;  /* 0x000000800300780c */ /* 0x040fe40003784270 */
[----:B------:R-:W-:Y:S02]  /*b690*/  ISETP.GT.AND P6, PT, R3, 0x88, P6 ;  /* 0x000000880300780c */ /* 0x000fe400037c4270 */
[----:B------:R-:W-:Y:S02]  /*b6a0*/  F2FP.BF16.F32.PACK_AB R33, RZ, R33 ;  /* 0x00000021ff21723e */ /* 0x000fe400000010ff */
[----:B------:R-:W-:Y:S02]  /*b6b0*/  F2FP.BF16.F32.PACK_AB R34, RZ, R34 ;  /* 0x00000022ff22723e */ /* 0x000fe400000010ff */
[----:B------:R-:W-:-:S02]  /*b6c0*/  F2FP.BF16.F32.PACK_AB R35, RZ, R35 ;  /* 0x00000023ff23723e */ /* 0x000fc400000010ff */
[----:B------:R-:W-:Y:S02]  /*b6d0*/  F2FP.BF16.F32.PACK_AB R36, RZ, R36 ;  /* 0x00000024ff24723e */ /* 0x000fe400000010ff */
[----:B------:R-:W-:Y:S01]  /*b6e0*/  F2FP.BF16.F32.PACK_AB R37, RZ, R37 ;  /* 0x00000025ff25723e */ /* 0x000fe200000010ff */
[----:B------:R1:W-:Y:S01]  /*b6f0*/  @P4 STG.E.U16 desc[UR46][R10.64+0x40], R120 ;  /* 0x000040780a004986 */ /* 0x0003e2000c10152e */
[C---:B------:R-:W-:Y:S02]  /*b700*/  ISETP.GT.AND P4, PT, R3.reuse, 0x80, P5 ;  /* 0x000000800300780c */ /* 0x040fe40002f84270 */
[----:B------:R-:W-:Y:S02]  /*b710*/  ISETP.GT.AND P5, PT, R3, 0x88, P5 ;  /* 0x000000880300780c */ /* 0x000fe40002fa4270 */
[----:B------:R-:W-:Y:S02]  /*b720*/  F2FP.BF16.F32.PACK_AB R38, RZ, R38 ;  /* 0x00000026ff26723e */ /* 0x000fe400000010ff */
[----:B------:R-:W-:-:S07]  /*b730*/  F2FP.BF16.F32.PACK_AB R39, RZ, R39 ;  /* 0x00000027ff27723e */ /* 0x000fce00000010ff */
[----:B------:R1:W-:Y:S01]  /*b740*/  @P4 STG.E.U16 desc[UR46][R10.64+0x42], R121 ;  /* 0x000042790a004986 */ /* 0x0003e2000c10152e */
[----:B------:R-:W-:-:S03]  /*b750*/  ISETP.NE.AND P4, PT, R13, RZ, PT ;  /* 0x000000ff0d00720c */ /* 0x000fc60003f85270 */
[----:B------:R1:W-:Y:S01]  /*b760*/  @P5 STG.E.U16 desc[UR46][R8.64+0x42], R123 ;  /* 0x0000427b08005986 */ /* 0x0003e2000c10152e */
[C---:B------:R-:W-:Y:S02]  /*b770*/  ISETP.GT.AND P5, PT, R3.reuse, 0x80, P4 ;  /* 0x000000800300780c */ /* 0x040fe400027a4270 */
[----:B------:R-:W-:Y:S01]  /*b780*/  ISETP.GT.AND P4, PT, R3, 0x88, P4 ;  /* 0x000000880300780c */ /* 0x000fe20002784270 */
[----:B------:R1:W-:Y:S01]  /*b790*/  @P6 STG.E.U16 desc[UR46][R8.64+0x40], R122 ;  /* 0x0000407a08006986 */ /* 0x0003e2000c10152e */
[----:B------:R-:W-:-:S09]  /*b7a0*/  ISETP.GT.AND P6, PT, R0, 0x39, PT ;  /* 0x000000390000780c */ /* 0x000fd20003fc4270 */
[----:B------:R1:W-:Y:S01]  /*b7b0*/  @P5 STG.E.U16 desc[UR46][R10.64+0x50], R124 ;  /* 0x0000507c0a005986 */ /* 0x0003e2000c10152e */
[C---:B------:R-:W-:Y:S02]  /*b7c0*/  ISETP.GT.AND P5, PT, R3.reuse, 0x80, P3 ;  /* 0x000000800300780c */ /* 0x040fe40001fa4270 */
[----:B------:R-:W-:-:S11]  /*b7d0*/  ISETP.GT.AND P3, PT, R3, 0x88, P3 ;  /* 0x000000880300780c */ /* 0x000fd60001f64270 */
[----:B------:R1:W-:Y:S01]  /*b7e0*/  @P5 STG.E.U16 desc[UR46][R10.64+0x52], R125 ;  /* 0x0000527d0a005986 */ /* 0x0003e2000c10152e */
[C---:B------:R-:W-:Y:S02]  /*b7f0*/  ISETP.GT.AND P5, PT, R3.reuse, 0x80, P0 ;  /* 0x000000800300780c */ /* 0x040fe400007a4270 */
[C---:B------:R-:W-:Y:S01]  /*b800*/  ISETP.GT.AND P0, PT, R3.reuse, 0x88, P0 ;  /* 0x000000880300780c */ /* 0x040fe20000704270 */
[----:B------:R1:W-:Y:S01]  /*b810*/  @P4 STG.E.U16 desc[UR46][R8.64+0x50], R126 ;  /* 0x0000507e08004986 */ /* 0x0003e2000c10152e */
[C---:B------:R-:W-:Y:S02]  /*b820*/  ISETP.GT.AND P4, PT, R3.reuse, 0x80, P2 ;  /* 0x000000800300780c */ /* 0x040fe40001784270 */
[C---:B------:R-:W-:Y:S01]  /*b830*/  ISETP.GT.AND P2, PT, R3.reuse, 0x88, P2 ;  /* 0x000000880300780c */ /* 0x040fe20001744270 */
[----:B------:R1:W-:Y:S01]  /*b840*/  @P3 STG.E.U16 desc[UR46][R8.64+0x52], R127 ;  /* 0x0000527f08003986 */ /* 0x0003e2000c10152e */
[C---:B------:R-:W-:Y:S02]  /*b850*/  ISETP.GT.AND P3, PT, R3.reuse, 0x80, P1 ;  /* 0x000000800300780c */ /* 0x040fe40000f64270 */
[----:B------:R-:W-:-:S03]  /*b860*/  ISETP.GT.AND P1, PT, R3, 0x88, P1 ;  /* 0x000000880300780c */ /* 0x000fc60000f24270 */
[----:B------:R1:W-:Y:S01]  /*b870*/  @P5 STG.E.U16 desc[UR46][R10.64+0x62], R129 ;  /* 0x000062810a005986 */ /* 0x0003e2000c10152e */
[----:B------:R-:W-:-:S03]  /*b880*/  ISETP.GT.AND P5, PT, R0, 0x41, PT ;  /* 0x000000410000780c */ /* 0x000fc60003fa4270 */
[----:B------:R1:W-:Y:S01]  /*b890*/  @P4 STG.E.U16 desc[UR46][R10.64+0x60], R128 ;  /* 0x000060800a004986 */ /* 0x0003e2000c10152e */
[C---:B------:R-:W-:Y:S02]  /*b8a0*/  ISETP.GT.AND P4, PT, R3.reuse, 0x80, P6 ;  /* 0x000000800300780c */ /* 0x040fe40003784270 */
[C---:B------:R-:W-:Y:S01]  /*b8b0*/  ISETP.GT.AND P6, PT, R0.reuse, 0x40, PT ;  /* 0x000000400000780c */ /* 0x040fe20003fc4270 */
[----:B------:R1:W-:Y:S01]  /*b8c0*/  @P2 STG.E.U16 desc[UR46][R8.64+0x60], R130 ;  /* 0x0000608208002986 */ /* 0x0003e2000c10152e */
[----:B------:R-:W-:Y:S02]  /*b8d0*/  ISETP.GT.AND P2, PT, R0, 0x39, PT ;  /* 0x000000390000780c */ /* 0x000fe40003f44270 */
[----:B------:R-:W-:Y:S01]  /*b8e0*/  P2R R12, PR, RZ, 0x40 ;  /* 0x00000040ff0c7803 */ /* 0x000fe20000000000 */
[----:B------:R1:W-:Y:S01]  /*b8f0*/  @P0 STG.E.U16 desc[UR46][R8.64+0x62], R131 ;  /* 0x0000628308000986 */ /* 0x0003e2000c10152e */
[C---:B------:R-:W-:Y:S02]  /*b900*/  ISETP.GT.AND P0, PT, R3.reuse, 0x88, P2 ;  /* 0x000000880300780c */ /* 0x040fe40001704270 */
[C---:B------:R-:W-:Y:S01]  /*b910*/  ISETP.GT.AND P2, PT, R3.reuse, RZ, P6 ;  /* 0x000000ff0300720c */ /* 0x040fe20003744270 */
[----:B------:R1:W-:Y:S01]  /*b920*/  @P3 STG.E.U16 desc[UR46][R10.64+0x70], R132 ;  /* 0x000070840a003986 */ /* 0x0003e2000c10152e */
[----:B------:R-:W-:-:S03]  /*b930*/  ISETP.GT.AND P3, PT, R3, RZ, P5 ;  /* 0x000000ff0300720c */ /* 0x000fc60002f64270 */
[----:B------:R1:W-:Y:S01]  /*b940*/  @P4 STG.E.U16 desc[UR46][R10.64+0x72], R133 ;  /* 0x000072850a004986 */ /* 0x0003e2000c10152e */
[----:B------:R-:W-:-:S03]  /*b950*/  ISETP.GT.AND P4, PT, R3, 0x8, P6 ;  /* 0x000000080300780c */ /* 0x000fc60003784270 */
[----:B------:R1:W-:Y:S01]  /*b960*/  @P1 STG.E.U16 desc[UR46][R8.64+0x70], R134 ;  /* 0x0000708608001986 */ /* 0x0003e2000c10152e */
[----:B------:R-:W-:-:S03]  /*b970*/  ISETP.GT.AND P1, PT, R3, 0x8, P5 ;  /* 0x000000080300780c */ /* 0x000fc60002f24270 */
[----:B------:R1:W-:Y:S04]  /*b980*/  @P0 STG.E.U16 desc[UR46][R8.64+0x72], R135 ;  /* 0x0000728708000986 */ /* 0x0003e8000c10152e */
[----:B------:R1:W-:Y:S04]  /*b990*/  @P2 STG.E.U16 desc[UR46][R4.64+0x80], R104 ;  /* 0x0000806804002986 */ /* 0x0003e8000c10152e */
[----:B------:R1:W-:Y:S01]  /*b9a0*/  @P3 STG.E.U16 desc[UR46][R4.64+0x82], R105 ;  /* 0x0000826904003986 */ /* 0x0003e2000c10152e */
[----:B------:R-:W-:-:S03]  /*b9b0*/  ISETP.GT.AND P3, PT, R0, 0x49, PT ;  /* 0x000000490000780c */ /* 0x000fc60003f64270 */
[----:B------:R1:W-:Y:S01]  /*b9c0*/  @P4 STG.E.U16 desc[UR46][R6.64+0x80], R106 ;  /* 0x0000806a06004986 */ /* 0x0003e2000c10152e */
[C---:B------:R-:W-:Y:S02]  /*b9d0*/  ISETP.GT.AND P4, PT, R0.reuse, 0x48, PT ;  /* 0x000000480000780c */ /* 0x040fe40003f84270 */
[C---:B------:R-:W-:Y:S01]  /*b9e0*/  ISETP.GT.AND P2, PT, R3.reuse, RZ, P3 ;  /* 0x000000ff0300720c */ /* 0x040fe20001f44270 */
[----:B------:R1:W-:Y:S01]  /*b9f0*/  @P1 STG.E.U16 desc[UR46][R6.64+0x82], R107 ;  /* 0x0000826b06001986 */ /* 0x0003e2000c10152e */
[C---:B------:R-:W-:Y:S02]  /*ba00*/  ISETP.GT.AND P0, PT, R3.reuse, RZ, P4 ;  /* 0x000000ff0300720c */ /* 0x040fe40002704270 */
[----:B------:R-:W-:Y:S02]  /*ba10*/  ISETP.GT.AND P1, PT, R3, 0x8, P4 ;  /* 0x000000080300780c */ /* 0x000fe40002724270 */
[----:B------:R-:W-:Y:S02]  /*ba20*/  P2R R13, PR, RZ, 0x10 ;  /* 0x00000010ff0d7803 */ /* 0x000fe40000000000 */
[----:B------:R-:W-:-:S05]  /*ba30*/  ISETP.GT.AND P4, PT, R0, 0x59, PT ;  /* 0x000000590000780c */ /* 0x000fca0003f84270 */
[----:B------:R1:W-:Y:S01]  /*ba40*/  @P2 STG.E.U16 desc[UR46][R4.64+0x92], R109 ;  /* 0x0000926d04002986 */ /* 0x0003e2000c10152e */
[----:B------:R-:W-:-:S03]  /*ba50*/  ISETP.GT.AND P2, PT, R0, 0x50, PT ;  /* 0x000000500000780c */ /* 0x000fc60003f44270 */
[----:B------:R1:W-:Y:S01]  /*ba60*/  @P0 STG.E.U16 desc[UR46][R4.64+0x90], R108 ;  /* 0x0000906c04000986 */ /* 0x0003e2000c10152e */
[----:B------:R-:W-:-:S03]  /*ba70*/  ISETP.GT.AND P0, PT, R3, 0x8, P3 ;  /* 0x000000080300780c */ /* 0x000fc60001f04270 */
[----:B------:R1:W-:Y:S01]  /*ba80*/  @P1 STG.E.U16 desc[UR46][R6.64+0x90], R110 ;  /* 0x0000906e06001986 */ /* 0x0003e2000c10152e */
[----:B------:R-:W-:-:S09]  /*ba90*/  ISETP.GT.AND P1, PT, R3, RZ, P2 ;  /* 0x000000ff0300720c */ /* 0x000fd20001724270 */
[----:B------:R1:W-:Y:S01]  /*baa0*/  @P0 STG.E.U16 desc[UR46][R6.64+0x92], R111 ;  /* 0x0000926f06000986 */ /* 0x0003e2000c10152e */
[----:B------:R-:W-:-:S03]  /*bab0*/  ISETP.GT.AND P0, PT, R0, 0x51, PT ;  /* 0x000000510000780c */ /* 0x000fc60003f04270 */
[----:B------:R1:W-:Y:S01]  /*bac0*/  @P1 STG.E.U16 desc[UR46][R4.64+0xa0], R112 ;  /* 0x0000a07004001986 */ /* 0x0003e2000c10152e */
[----:B------:R-:W-:-:S13]  /*bad0*/  ISETP.GT.AND P1, PT, R3, RZ, P0 ;  /* 0x000000ff0300720c */ /* 0x000fda0000724270 */
[----:B------:R1:W-:Y:S01]  /*bae0*/  @P1 STG.E.U16 desc[UR46][R4.64+0xa2], R113 ;  /* 0x0000a27104001986 */ /* 0x0003e2000c10152e */
[----:B------:R-:W-:-:S13]  /*baf0*/  ISETP.GT.AND P1, PT, R3, 0x8, P2 ;  /* 0x000000080300780c */ /* 0x000fda0001724270 */
[----:B------:R1:W-:Y:S01]  /*bb00*/  @P1 STG.E.U16 desc[UR46][R6.64+0xa0], R114 ;  /* 0x0000a07206001986 */ /* 0x0003e2000c10152e */
[----:B------:R-:W-:-:S13]  /*bb10*/  ISETP.GT.AND P1, PT, R3, 0x8, P0 ;  /* 0x000000080300780c */ /* 0x000fda0000724270 */
[----:B------:R1:W-:Y:S01]  /*bb20*/  @P1 STG.E.U16 desc[UR46][R6.64+0xa2], R115 ;  /* 0x0000a27306001986 */ /* 0x0003e2000c10152e */
[----:B------:R-:W-:-:S04]  /*bb30*/  ISETP.GT.AND P1, PT, R0, 0x58, PT ;  /* 0x000000580000780c */ /* 0x000fc80003f24270 */
[----:B------:R-:W-:-:S13]  /*bb40*/  ISETP.GT.AND P6, PT, R3, RZ, P1 ;  /* 0x000000ff0300720c */ /* 0x000fda0000fc4270 */
[----:B------:R1:W-:Y:S01]  /*bb50*/  @P6 STG.E.U16 desc[UR46][R4.64+0xb0], R116 ;  /* 0x0000b07404006986 */ /* 0x0003e2000c10152e */
[C---:B------:R-:W-:Y:S02]  /*bb60*/  ISETP.GT.AND P6, PT, R3.reuse, RZ, P4 ;  /* 0x000000ff0300720c */ /* 0x040fe400027c4270 */
[----:B------:R-:W-:-:S11]  /*bb70*/  ISETP.GT.AND P4, PT, R3, 0x8, P4 ;  /* 0x000000080300780c */ /* 0x000fd60002784270 */
[----:B------:R1:W-:Y:S01]  /*bb80*/  @P6 STG.E.U16 desc[UR46][R4.64+0xb2], R117 ;  /* 0x0000b27504006986 */ /* 0x0003e2000c10152e */
[----:B------:R-:W-:-:S03]  /*bb90*/  ISETP.GT.AND P6, PT, R3, 0x8, P1 ;  /* 0x000000080300780c */ /* 0x000fc60000fc4270 */
[----:B------:R1:W-:Y:S10]  /*bba0*/  @P4 STG.E.U16 desc[UR46][R6.64+0xb2], R119 ;  /* 0x0000b27706004986 */ /* 0x0003f4000c10152e */
[----:B------:R1:W-:Y:S01]  /*bbb0*/  @P6 STG.E.U16 desc[UR46][R6.64+0xb0], R118 ;  /* 0x0000b07606006986 */ /* 0x0003e2000c10152e */
[----:B------:R-:W-:-:S04]  /*bbc0*/  ISETP.NE.AND P6, PT, R12, RZ, PT ;  /* 0x000000ff0c00720c */ /* 0x000fc80003fc5270 */
[C---:B------:R-:W-:Y:S02]  /*bbd0*/  ISETP.GT.AND P4, PT, R3.reuse, 0x80, P6 ;  /* 0x000000800300780c */ /* 0x040fe40003784270 */
[----:B------:R-:W-:-:S11]  /*bbe0*/  ISETP.GT.AND P6, PT, R3, 0x88, P6 ;  /* 0x000000880300780c */ /* 0x000fd600037c4270 */
[----:B------:R1:W-:Y:S01]  /*bbf0*/  @P4 STG.E.U16 desc[UR46][R10.64+0x80], R88 ;  /* 0x000080580a004986 */ /* 0x0003e2000c10152e */
[C---:B------:R-:W-:Y:S02]  /*bc00*/  ISETP.GT.AND P4, PT, R3.reuse, 0x80, P5 ;  /* 0x000000800300780c */ /* 0x040fe40002f84270 */
[----:B------:R-:W-:-:S11]  /*bc10*/  ISETP.GT.AND P5, PT, R3, 0x88, P5 ;  /* 0x000000880300780c */ /* 0x000fd60002fa4270 */
        /* <DEDUP_REMOVED lines=100> */
[----:B------:R-:W-:-:S03]  /*c260*/  ISETP.GT.AND P4, PT, R3, 0x80, P5 ;  /* 0x000000800300780c */ /* 0x000fc60002f84270 */
[----:B------:R1:W-:Y:S01]  /*c270*/  @P2 STG.E.U16 desc[UR46][R8.64+0xe0], R66 ;  /* 0x0000e04208002986 */ /* 0x0003e2000c10152e */
[----:B------:R-:W-:-:S03]  /*c280*/  ISETP.GT.AND P2, PT, R3, RZ, P6 ;  /* 0x000000ff0300720c */ /* 0x000fc60003744270 */
[----:B------:R1:W-:Y:S01]  /*c290*/  @P0 STG.E.U16 desc[UR46][R8.64+0xe2], R67 ;  /* 0x0000e24308000986 */ /* 0x0003e2000c10152e */
[----:B------:R-:W-:-:S03]  /*c2a0*/  ISETP.GT.AND P0, PT, R0, 0x81, PT ;  /* 0x000000810000780c */ /* 0x000fc60003f04270 */
[----:B------:R1:W-:Y:S01]  /*c2b0*/  @P3 STG.E.U16 desc[UR46][R10.64+0xf0], R68 ;  /* 0x0000f0440a003986 */ /* 0x0003e2000c10152e */
[----:B------:R-:W-:-:S03]  /*c2c0*/  ISETP.GT.AND P3, PT, R3, 0x8, P0 ;  /* 0x000000080300780c */ /* 0x000fc60000764270 */
[----:B------:R1:W-:Y:S01]  /*c2d0*/  @P4 STG.E.U16 desc[UR46][R10.64+0xf2], R69 ;  /* 0x0000f2450a004986 */ /* 0x0003e2000c10152e */
[----:B------:R-:W-:-:S03]  /*c2e0*/  ISETP.GT.AND P4, PT, R3, RZ, P0 ;  /* 0x000000ff0300720c */ /* 0x000fc60000784270 */
[----:B------:R1:W-:Y:S01]  /*c2f0*/  @P1 STG.E.U16 desc[UR46][R8.64+0xf0], R70 ;  /* 0x0000f04608001986 */ /* 0x0003e2000c10152e */
[C---:B------:R-:W-:Y:S02]  /*c300*/  ISETP.GT.AND P1, PT, R3.reuse, 0x88, P5 ;  /* 0x000000880300780c */ /* 0x040fe40002f24270 */
[----:B------:R-:W-:-:S11]  /*c310*/  ISETP.GT.AND P5, PT, R3, 0x8, P6 ;  /* 0x000000080300780c */ /* 0x000fd600037a4270 */
[----:B------:R1:W-:Y:S01]  /*c320*/  @P1 STG.E.U16 desc[UR46][R8.64+0xf2], R71 ;  /* 0x0000f24708001986 */ /* 0x0003e2000c10152e */
[----:B------:R-:W-:-:S03]  /*c330*/  ISETP.GT.AND P1, PT, R0, 0x88, PT ;  /* 0x000000880000780c */ /* 0x000fc60003f24270 */
[----:B------:R1:W-:Y:S01]  /*c340*/  @P2 STG.E.U16 desc[UR46][R4.64+0x100], R40 ;  /* 0x0001002804002986 */ /* 0x0003e2000c10152e */
[----:B------:R-:W-:Y:S02]  /*c350*/  ISETP.GT.AND P2, PT, R0, 0x89, PT ;  /* 0x000000890000780c */ /* 0x000fe40003f44270 */
[----:B------:R-:W-:Y:S01]  /*c360*/  P2R R13, PR, RZ, 0x2 ;  /* 0x00000002ff0d7803 */ /* 0x000fe20000000000 */
[----:B------:R1:W-:Y:S01]  /*c370*/  @P4 STG.E.U16 desc[UR46][R4.64+0x102], R41 ;  /* 0x0001022904004986 */ /* 0x0003e2000c10152e */
[C---:B------:R-:W-:Y:S02]  /*c380*/  ISETP.GT.AND P4, PT, R3.reuse, RZ, P1 ;  /* 0x000000ff0300720c */ /* 0x040fe40000f84270 */
[----:B------:R-:W-:Y:S01]  /*c390*/  P2R R12, PR, RZ, 0x4 ;  /* 0x00000004ff0c7803 */ /* 0x000fe20000000000 */
[----:B------:R1:W-:Y:S01]  /*c3a0*/  @P3 STG.E.U16 desc[UR46][R6.64+0x102], R43 ;  /* 0x0001022b06003986 */ /* 0x0003e2000c10152e */
[----:B------:R-:W-:-:S03]  /*c3b0*/  ISETP.GT.AND P3, PT, R3, RZ, P2 ;  /* 0x000000ff0300720c */ /* 0x000fc60001764270 */
[----:B------:R1:W-:Y:S01]  /*c3c0*/  @P5 STG.E.U16 desc[UR46][R6.64+0x100], R42 ;  /* 0x0001002a06005986 */ /* 0x0003e2000c10152e */
[----:B------:R-:W-:-:S05]  /*c3d0*/  ISETP.GT.AND P5, PT, R3, 0x8, P1 ;  /* 0x000000080300780c */ /* 0x000fca0000fa4270 */
[----:B------:R1:W-:Y:S01]  /*c3e0*/  @P4 STG.E.U16 desc[UR46][R4.64+0x110], R44 ;  /* 0x0001102c04004986 */ /* 0x0003e2000c10152e */
[----:B------:R-:W-:-:S03]  /*c3f0*/  ISETP.GT.AND P4, PT, R3, 0x8, P2 ;  /* 0x000000080300780c */ /* 0x000fc60001784270 */
[----:B------:R1:W-:Y:S01]  /*c400*/  @P3 STG.E.U16 desc[UR46][R4.64+0x112], R45 ;  /* 0x0001122d04003986 */ /* 0x0003e2000c10152e */
[----:B------:R-:W-:-:S03]  /*c410*/  ISETP.GT.AND P3, PT, R0, 0x90, PT ;  /* 0x000000900000780c */ /* 0x000fc60003f64270 */
[----:B------:R1:W-:Y:S01]  /*c420*/  @P5 STG.E.U16 desc[UR46][R6.64+0x110], R46 ;  /* 0x0001102e06005986 */ /* 0x0003e2000c10152e */
[----:B------:R-:W-:-:S05]  /*c430*/  ISETP.GT.AND P5, PT, R3, RZ, P3 ;  /* 0x000000ff0300720c */ /* 0x000fca0001fa4270 */
[----:B------:R1:W-:Y:S01]  /*c440*/  @P4 STG.E.U16 desc[UR46][R6.64+0x112], R47 ;  /* 0x0001122f06004986 */ /* 0x0003e2000c10152e */
[----:B------:R-:W-:-:S07]  /*c450*/  ISETP.GT.AND P4, PT, R0, 0x91, PT ;  /* 0x000000910000780c */ /* 0x000fce0003f84270 */
        /* <DEDUP_REMOVED lines=10> */
[----:B------:R-:W-:-:S04]  /*c500*/  ISETP.GT.AND P6, PT, R0, 0x99, PT ;  /* 0x000000990000780c */ /* 0x000fc80003fc4270 */
[----:B------:R-:W-:-:S13]  /*c510*/  ISETP.GT.AND P1, PT, R3, RZ, P6 ;  /* 0x000000ff0300720c */ /* 0x000fda0003724270 */
[----:B------:R1:W-:Y:S01]  /*c520*/  @P1 STG.E.U16 desc[UR46][R4.64+0x132], R53 ;  /* 0x0001323504001986 */ /* 0x0003e2000c10152e */
[----:B------:R-:W-:-:S13]  /*c530*/  ISETP.GT.AND P1, PT, R3, 0x8, P5 ;  /* 0x000000080300780c */ /* 0x000fda0002f24270 */
[----:B------:R1:W-:Y:S01]  /*c540*/  @P1 STG.E.U16 desc[UR46][R6.64+0x130], R54 ;  /* 0x0001303606001986 */ /* 0x0003e2000c10152e */
[----:B------:R-:W-:-:S13]  /*c550*/  ISETP.GT.AND P1, PT, R3, 0x8, P6 ;  /* 0x000000080300780c */ /* 0x000fda0003724270 */
[----:B------:R1:W-:Y:S01]  /*c560*/  @P1 STG.E.U16 desc[UR46][R6.64+0x132], R55 ;  /* 0x0001323706001986 */ /* 0x0003e2000c10152e */
[----:B------:R-:W-:-:S04]  /*c570*/  ISETP.GT.AND P1, PT, R0, 0x80, PT ;  /* 0x000000800000780c */ /* 0x000fc80003f24270 */
        /* <DEDUP_REMOVED lines=8> */
[----:B------:R-:W-:-:S03]  /*c600*/  ISETP.NE.AND P1, PT, R13, RZ, PT ;  /* 0x000000ff0d00720c */ /* 0x000fc60003f25270 */
[----:B------:R1:W-:Y:S01]  /*c610*/  @P0 STG.E.U16 desc[UR46][R8.64+0x102], R27 ;  /* 0x0001021b08000986 */ /* 0x0003e2000c10152e */
[C---:B------:R-:W-:Y:S02]  /*c620*/  ISETP.GT.AND P0, PT, R3.reuse, 0x80, P1 ;  /* 0x000000800300780c */ /* 0x040fe40000f04270 */
[----:B------:R-:W-:-:S11]  /*c630*/  ISETP.GT.AND P1, PT, R3, 0x88, P1 ;  /* 0x000000880300780c */ /* 0x000fd60000f24270 */
        /* <DEDUP_REMOVED lines=13> */
[C---:B------:R-:W-:Y:S02]  /*c710*/  ISETP.GT.AND P0, PT, R3.reuse, 0x80, P6 ;  /* 0x000000800300780c */ /* 0x040fe40003704270 */
[----:B------:R-:W-:Y:S01]  /*c720*/  ISETP.GT.AND P6, PT, R3, 0x88, P6 ;  /* 0x000000880300780c */ /* 0x000fe200037c4270 */
[----:B------:R1:W-:Y:S04]  /*c730*/  @P1 STG.E.U16 desc[UR46][R10.64+0x122], R33 ;  /* 0x000122210a001986 */ /* 0x0003e8000c10152e */
[----:B------:R1:W-:Y:S04]  /*c740*/  @P3 STG.E.U16 desc[UR46][R8.64+0x120], R34 ;  /* 0x0001202208003986 */ /* 0x0003e8000c10152e */
[----:B------:R1:W-:Y:S04]  /*c750*/  @P4 STG.E.U16 desc[UR46][R8.64+0x122], R35 ;  /* 0x0001222308004986 */ /* 0x0003e8000c10152e */
[----:B------:R1:W-:Y:S04]  /*c760*/  @P2 STG.E.U16 desc[UR46][R10.64+0x130], R36 ;  /* 0x000130240a002986 */ /* 0x0003e8000c10152e */
[----:B------:R1:W-:Y:S04]  /*c770*/  @P0 STG.E.U16 desc[UR46][R10.64+0x132], R37 ;  /* 0x000132250a000986 */ /* 0x0003e8000c10152e */
[----:B------:R1:W-:Y:S04]  /*c780*/  @P5 STG.E.U16 desc[UR46][R8.64+0x130], R38 ;  /* 0x0001302608005986 */ /* 0x0003e8000c10152e */
[----:B------:R1:W-:Y:S02]  /*c790*/  @P6 STG.E.U16 desc[UR46][R8.64+0x132], R39 ;  /* 0x0001322708006986 */ /* 0x0003e4000c10152e */
.L_x_345:
[----:B------:R-:W-:Y:S05]  /*c7a0*/  BSYNC B0 ;  /* 0x0000000000007941 */ /* 0x000fea0003800000 */
.L_x_29:
[----:B------:R-:W-:Y:S01]  /*c7b0*/  ULDC UR4, c[0x0][0xc] ;  /* 0x0000030000047ab9 */ /* 0x000fe20000000800 */
[----:B------:R-:W-:Y:S01]  /*c7c0*/  ULDC UR5, c[0x0][0x10] ;  /* 0x0000040000057ab9 */ /* 0x000fe20000000800 */
[----:B------:R-:W2:Y:S01]  /*c7d0*/  LDC R3, c[0x0][0x14] ;  /* 0x00000500ff037b82 */ /* 0x000ea20000000800 */
[----:B------:R-:W-:Y:S01]  /*c7e0*/  UIMAD.WIDE.U32 UR4, UR4, UR5, URZ ;  /* 0x00000005040472a5 */ /* 0x000fe2000f8e003f */
[----:B0-----:R-:W-:Y:S01]  /*c7f0*/  PRMT R0, RZ, 0x7610, R0 ;  /* 0x00007610ff007816 */ /* 0x001fe20000000000 */
[----:B------:R-:W-:Y:S01]  /*c800*/  UMOV UR40, 0xffffffff ;  /* 0xffffffff00287882 */ /* 0x000fe20000000000 */
[----:B------:R-:W-:-:S03]  /*c810*/  UMOV UR41, 0xffffffff ;  /* 0xffffffff00297882 */ /* 0x000fc60000000000 */
[----:B--2---:R-:W-:-:S04]  /*c820*/  IMAD.WIDE.U32 R16, R3, UR4, R16 ;  /* 0x0000000403107c25 */ /* 0x004fc8000f8e0010 */
[----:B------:R-:W-:Y:S01]  /*c830*/  IMAD R3, R3, UR5, RZ ;  /* 0x0000000503037c24 */ /* 0x000fe2000f8e02ff */
[----:B------:R-:W-:Y:S02]  /*c840*/  ULDC.64 UR4, c[0x0][0x650] ;  /* 0x0001940000047ab9 */ /* 0x000fe40000000a00 */
[----:B------:R-:W-:Y:S01]  /*c850*/  ISETP.GE.U32.AND P0, PT, R16, UR4, PT ;  /* 0x0000000410007c0c */ /* 0x000fe2000bf06070 */
[----:B------:R-:W-:-:S05]  /*c860*/  IMAD.IADD R17, R17, 0x1, R3 ;  /* 0x0000000111117824 */ /* 0x000fca00078e0203 */
[----:B------:R-:W-:-:S13]  /*c870*/  ISETP.GE.U32.AND.EX P0, PT, R17, UR5, PT, P0 ;  /* 0x0000000511007c0c */ /* 0x000fda000bf06100 */
[----:B------:R-:W-:Y:S05]  /*c880*/  @P0 BRA `(.L_x_346) ;  /* 0x0000000400880947 */ /* 0x000fea0003800000 */
[----:B------:R-:W0:Y:S01]  /*c890*/  S2UR UR6, SR_CTAID.X ;  /* 0x00000000000679c3 */ /* 0x000e220000002500 */
[----:B------:R-:W-:Y:S01]  /*c8a0*/  ULDC.64 UR12, c[0x0][0x628] ;  /* 0x00018a00000c7ab9 */ /* 0x000fe20000000a00 */
[----:B------:R-:W-:Y:S01]  /*c8b0*/  ULDC UR4, c[0x0][0x150] ;  /* 0x0000540000047ab9 */ /* 0x000fe20000000800 */
[----:B------:R-:W-:Y:S01]  /*c8c0*/  ISETP.NE.U32.AND P0, PT, RZ, UR12, PT ;  /* 0x0000000cff007c0c */ /* 0x000fe2000bf05070 */
[----:B------:R-:W-:Y:S01]  /*c8d0*/  ULDC UR15, c[0x0][0x630] ;  /* 0x00018c00000f7ab9 */ /* 0x000fe20000000800 */
[C---:B------:R-:W-:Y:S01]  /*c8e0*/  R2UR UR16, R16.reuse ;  /* 0x00000000101072ca */ /* 0x040fe200000e0000 */
[----:B------:R-:W-:Y:S01]  /*c8f0*/  ULDC UR18, c[0x0][0x154] ;  /* 0x0000550000127ab9 */ /* 0x000fe20000000800 */
[----:B------:R-:W-:Y:S01]  /*c900*/  ISETP.NE.AND.EX P0, PT, RZ, UR13, PT, P0 ;  /* 0x0000000dff007c0c */ /* 0x000fe2000bf05300 */
[----:B------:R-:W2:Y:S01]  /*c910*/  S2UR UR19, SR_CTAID.Y ;  /* 0x00000000001379c3 */ /* 0x000ea20000002600 */
[----:B------:R-:W-:Y:S02]  /*c920*/  R2UR UR17, R17 ;  /* 0x00000000111172ca */ /* 0x000fe400000e0000 */
[----:B------:R-:W-:-:S02]  /*c930*/  R2UR UR10, R16 ;  /* 0x00000000100a72ca */ /* 0x000fc400000e0000 */
[----:B------:R-:W-:Y:S02]  /*c940*/  R2UR UR11, R17 ;  /* 0x00000000110b72ca */ /* 0x000fe400000e0000 */
[----:B0-----:R-:W-:-:S05]  /*c950*/  I2FP.F32.U32 R0, UR6 ;  /* 0x0000000600007c45 */ /* 0x001fca0008201000 */
[----:B------:R-:W-:-:S04]  /*c960*/  FMUL R0, R0, UR4 ;  /* 0x0000000400007c20 */ /* 0x000fc80008400000 */
[----:B------:R0:W0:Y:S01]  /*c970*/  F2I.U32.TRUNC.NTZ R3, R0 ;  /* 0x0000000000037305 */ /* 0x000022000020f000 */
[----:B--2---:R-:W-:Y:S05]  /*c980*/  @!P0 BRA `(.L_x_347) ;  /* 0x0000000000308947 */ /* 0x004fea0003800000 */
        /* <DEDUP_REMOVED lines=12> */
.L_x_347:
[----:B------:R-:W-:Y:S01]  /*ca50*/  USHF.R.U64 UR41, UR10, UR15, UR11 ;  /* 0x0000000f0a297299 */ /* 0x000fe2000800120b */
[----:B0-----:R-:W-:Y:S01]  /*ca60*/  I2FP.F32.U32 R0, UR19 ;  /* 0x0000001300007c45 */ /* 0x001fe20008201000 */
[----:B------:R-:W-:Y:S01]  /*ca70*/  USHF.R.U32.HI UR4, URZ, UR15, UR11 ;  /* 0x0000000f3f047299 */ /* 0x000fe2000801160b */
[----:B------:R-:W-:Y:S01]  /*ca80*/  R2UR UR14, R3 ;  /* 0x00000000030e72ca */ /* 0x000fe200000e0000 */
        /* <DEDUP_REMOVED lines=11> */
[----:B------:R-:W-:Y:S02]  /*cb40*/  ULDC UR21, c[0x0][0x658] ;  /* 0x0001960000157ab9 */ /* 0x000fe40000000800 */
[----:B------:R-:W-:Y:S01]  /*cb50*/  UIADD3 UR9, UR11, UR9, URZ ;  /* 0x000000090b097290 */ /* 0x000fe2000fffe03f */
[----:B------:R-:W-:Y:S01]  /*cb60*/  UMOV UR16, 0xffffffff ;  /* 0xffffffff00107882 */ /* 0x000fe20000000000 */
[----:B------:R-:W-:Y:S01]  /*cb70*/  ULDC.64 UR4, c[0x0][0x640] ;  /* 0x0001900000047ab9 */ /* 0x000fe20000000a00 */
[----:B------:R-:W-:Y:S01]  /*cb80*/  USHF.L.U32 UR16, UR16, UR21, URZ ;  /* 0x0000001510107299 */ /* 0x000fe2000800063f */
[----:B------:R-:W-:Y:S01]  /*cb90*/  ISETP.NE.U32.AND P0, PT, RZ, UR4, PT ;  /* 0x00000004ff007c0c */ /* 0x000fe2000bf05070 */
[----:B------:R-:W-:-:S02]  /*cba0*/  USHF.R.U64 UR17, UR10, UR12, UR9 ;  /* 0x0000000c0a117299 */ /* 0x000fc40008001209 */
[----:B------:R-:W-:Y:S01]  /*cbb0*/  USHF.R.U32.HI UR9, URZ, UR12, UR9 ;  /* 0x0000000c3f097299 */ /* 0x000fe20008011609 */
[----:B0-----:R-:W-:Y:S01]  /*cbc0*/  R2UR UR15, R0 ;  /* 0x00000000000f72ca */ /* 0x001fe200000e0000 */
[----:B------:R-:W-:Y:S01]  /*cbd0*/  ULDC UR18, c[0x0][0x608] ;  /* 0x0001820000127ab9 */ /* 0x000fe20000000800 */
[----:B------:R-:W-:Y:S01]  /*cbe0*/  ULOP3.LUT UR45, URZ, UR16, URZ, 0x33, !UPT ;  /* 0x000000103f2d7292 */ /* 0x000fe2000f8e333f */
[----:B------:R-:W-:Y:S01]  /*cbf0*/  ISETP.NE.AND.EX P0, PT, RZ, UR5, PT, P0 ;  /* 0x00000005ff007c0c */ /* 0x000fe2000bf05300 */
[----:B------:R-:W-:Y:S02]  /*cc00*/  USHF.R.U64 UR16, UR17, UR18, UR9 ;  /* 0x0000001211107299 */ /* 0x000fe40008001209 */
[----:B------:R-:W-:Y:S02]  /*cc10*/  USHF.R.U32.HI UR9, URZ, UR18, UR9 ;  /* 0x000000123f097299 */ /* 0x000fe40008011609 */
[----:B------:R-:W-:Y:S02]  /*cc20*/  UIADD3 UR14, -UR14, URZ, URZ ;  /* 0x0000003f0e0e7290 */ /* 0x000fe4000fffe13f */
[----:B------:R-:W-:Y:S01]  /*cc30*/  USHF.R.U64 UR18, UR16, UR21, UR9 ;  /* 0x0000001510127299 */ /* 0x000fe20008001209 */
[----:B------:R-:W-:Y:S01]  /*cc40*/  UMOV UR20, 0x1 ;  /* 0x0000000100147882 */ /* 0x000fe20000000000 */
[----:B------:R-:W-:Y:S01]  /*cc50*/  ULDC UR13, c[0x0][0x144] ;  /* 0x00005100000d7ab9 */ /* 0x000fe20000000800 */
[----:B------:R-:W-:Y:S01]  /*cc60*/  ULDC UR7, c[0x0][0x600] ;  /* 0x0001800000077ab9 */ /* 0x000fe20000000800 */
[----:B------:R-:W-:-:S02]  /*cc70*/  USHF.L.U32 UR24, UR20, UR21, URZ ;  /* 0x0000001514187299 */ /* 0x000fc4000800063f */
[----:B------:R-:W-:Y:S02]  /*cc80*/  USHF.R.U32.HI UR9, URZ, UR21, UR9 ;  /* 0x000000153f097299 */ /* 0x000fe40008011609 */
[----:B------:R-:W-:Y:S02]  /*cc90*/  UIMAD UR21, UR13, UR14, UR6 ;  /* 0x0000000e0d1572a4 */ /* 0x000fe4000f8e0206 */
[----:B------:R-:W-:Y:S02]  /*cca0*/  UIADD3 UR8, UR7, -0x1, URZ ;  /* 0xffffffff07087890 */ /* 0x000fe4000fffe03f */
[----:B------:R-:W-:Y:S01]  /*ccb0*/  UIADD3 UR20, -UR15, URZ, URZ ;  /* 0x0000003f0f147290 */ /* 0x000fe2000fffe13f */
        /* <DEDUP_REMOVED lines=17> */
.L_x_348:
[----:B------:R-:W-:Y:S01]  /*cdd0*/  UISETP.NE.AND UP0, UPT, UR39, URZ, UPT ;  /* 0x0000003f2700728c */ /* 0x000fe2000bf05270 */
[----:B------:R-:W-:Y:S01]  /*cde0*/  IMAD.MOV.U32 R0, RZ, RZ, 0x1 ;  /* 0x00000001ff007424 */ /* 0x000fe200078e00ff */
[----:B------:R-:W-:Y:S02]  /*cdf0*/  USHF.R.U64 UR4, UR6, UR22, UR9 ;  /* 0x0000001606047299 */ /* 0x000fe40008001209 */
[----:B------:R-:W-:Y:S02]  /*ce00*/  ULOP3.LUT UR45, UR16, UR45, URZ, 0xc0, !UPT ;  /* 0x0000002d102d7292 */ /* 0x000fe4000f8ec03f */
[----:B------:R-:W-:Y:S02]  /*ce10*/  UIADD3 UR5, -UR4, URZ, URZ ;  /* 0x0000003f04057290 */ /* 0x000fe4000fffe13f */
[----:B------:R-:W-:Y:S02]  /*ce20*/  UIMAD UR45, UR24, UR4, UR45 ;  /* 0x00000004182d72a4 */ /* 0x000fe4000f8e022d */
[----:B------:R-:W-:-:S02]  /*ce30*/  ULOP3.LUT UR8, UR17, UR8, URZ, 0xc0, !UPT ;  /* 0x0000000811087292 */ /* 0x000fc4000f8ec03f */
[----:B------:R-:W-:Y:S02]  /*ce40*/  @UP0 UIMAD UR21, UR25, UR20, UR19 ;  /* 0x00000014191502a4 */ /* 0x000fe4000f8e0213 */
[----:B------:R-:W-:-:S03]  /*ce50*/  UIMAD UR4, UR5, UR23, UR18 ;  /* 0x00000017050472a4 */ /* 0x000fc6000f8e0212 */
[----:B------:R-:W-:Y:S01]  /*ce60*/  ULDC UR5, c[0x0][0x610] ;  /* 0x0001840000057ab9 */ /* 0x000fe20000000800 */
[----:B------:R-:W-:Y:S02]  /*ce70*/  UIMAD UR4, UR4, UR7, UR8 ;  /* 0x00000007040472a4 */ /* 0x000fe4000f8e0208 */
[----:B------:R-:W-:-:S04]  /*ce80*/  UIMAD UR45, UR45, UR5, UR21 ;  /* 0x000000052d2d72a4 */ /* 0x000fc8000f8e0215 */
[----:B------:R-:W-:Y:S02]  /*ce90*/  USEL UR40, UR4, UR45, !UP0 ;  /* 0x0000002d04287287 */ /* 0x000fe4000c000000 */
[----:B------:R-:W-:-:S12]  /*cea0*/  USEL UR45, UR45, UR4, !UP0 ;  /* 0x000000042d2d7287 */ /* 0x000fd8000c000000 */
.L_x_346:
[----:B------:R-:W-:-:S13]  /*ceb0*/  LOP3.LUT P0, RZ, R0, 0xff, RZ, 0xc0, !PT ;  /* 0x000000ff00ff7812 */ /* 0x000fda000780c0ff */
[----:B------:R-:W-:Y:S05]  /*cec0*/  @P0 BRA `(.L_x_349) ;  /* 0xffffff4000b00947 */ /* 0x000fea000383ffff */
[----:B------:R-:W-:Y:S05]  /*ced0*/  EXIT ;  /* 0x000000000000794d */ /* 0x000fea0003800000 */
.L_x_4:
[----:B------:R-:W-:Y:S01]  /*cee0*/  ULDC.64 UR8, c[0x0][0x650] ;  /* 0x0001940000087ab9 */ /* 0x000fe20000000a00 */
[----:B------:R-:W-:Y:S01]  /*cef0*/  PRMT R0, RZ, 0x7610, R0 ;  /* 0x00007610ff007816 */ /* 0x000fe20000000000 */
[----:B------:R-:W-:Y:S01]  /*cf00*/  IMAD.MOV.U32 R3, RZ, RZ, -0x1 ;  /* 0xffffffffff037424 */ /* 0x000fe200078e00ff */
[----:B------:R-:W-:Y:S01]  /*cf10*/  ISETP.GE.U32.AND P0, PT, R16, UR8, PT ;  /* 0x0000000810007c0c */ /* 0x000fe2000bf06070 */
[----:B------:R-:W-:Y:S02]  /*cf20*/  IMAD.MOV.U32 R4, RZ, RZ, -0x1 ;  /* 0xffffffffff047424 */ /* 0x000fe400078e00ff */
[----:B------:R-:W-:Y:S01]  /*cf30*/  IMAD.MOV.U32 R11, RZ, RZ, -0x1 ;  /* 0xffffffffff0b7424 */ /* 0x000fe200078e00ff */
[----:B------:R-:W-:-:S13]  /*cf40*/  ISETP.GE.U32.AND.EX P0, PT, R17, UR9, PT, P0 ;  /* 0x0000000911007c0c */ /* 0x000fda000bf06100 */
[----:B------:R-:W-:Y:S05]  /*cf50*/  @P0 BRA `(.L_x_350) ;  /* 0x00000004008c0947 */ /* 0x000fea0003800000 */
[----:B------:R-:W-:Y:S01]  /*cf60*/  I2FP.F32.U32 R0, UR4 ;  /* 0x0000000400007c45 */ /* 0x000fe20008201000 */
[----:B0-----:R-:W-:Y:S01]  /*cf70*/  ULDC.64 UR16, c[0x0][0x628] ;  /* 0x00018a0000107ab9 */ /* 0x001fe20000000a00 */
        /* <DEDUP_REMOVED lines=24> */
.L_x_351:
        /* <DEDUP_REMOVED lines=24> */
[----:B------:R-:W-:Y:S01]  /*d280*/  UMOV UR19, 0x1 ;  /* 0x0000000100137882 */ /* 0x000fe20000000000 */
[----:B------:R-:W-:Y:S01]  /*d290*/  ULDC UR20, c[0x0][0x608] ;  /* 0x0001820000147ab9 */ /* 0x000fe20000000800 */
[----:B------:R-:W-:Y:S01]  /*d2a0*/  USHF.L.U32 UR26, UR19, UR23, URZ ;  /* 0x00000017131a7299 */ /* 0x000fe2000800063f */
[----:B------:R-:W-:Y:S01]  /*d2b0*/  ISETP.NE.AND.EX P0, PT, RZ, UR9, PT, P0 ;  /* 0x00000009ff007c0c */ /* 0x000fe2000bf05300 */
[----:B------:R-:W-:Y:S02]  /*d2c0*/  USHF.R.U64 UR19, UR18, UR20, UR11 ;  /* 0x0000001412137299 */ /* 0x000fe4000800120b */
[----:B------:R-:W-:Y:S02]  /*d2d0*/  USHF.R.U32.HI UR11, URZ, UR20, UR11 ;  /* 0x000000143f0b7299 */ /* 0x000fe4000801160b */
[----:B------:R-:W-:-:S02]  /*d2e0*/  UIADD3 UR15, -UR15, URZ, URZ ;  /* 0x0000003f0f0f7290 */ /* 0x000fc4000fffe13f */
[----:B------:R-:W-:Y:S01]  /*d2f0*/  USHF.R.U64 UR20, UR19, UR23, UR11 ;  /* 0x0000001713147299 */ /* 0x000fe2000800120b */
[----:B------:R-:W-:Y:S01]  /*d300*/  ULDC UR16, c[0x0][0x144] ;  /* 0x0000510000107ab9 */ /* 0x000fe20000000800 */
[----:B------:R-:W-:Y:S01]  /*d310*/  ULDC UR6, c[0x0][0x600] ;  /* 0x0001800000067ab9 */ /* 0x000fe20000000800 */
[----:B------:R-:W-:Y:S02]  /*d320*/  USHF.R.U32.HI UR11, URZ, UR23, UR11 ;  /* 0x000000173f0b7299 */ /* 0x000fe4000801160b */
[----:B------:R-:W-:Y:S02]  /*d330*/  UIMAD UR23, UR16, UR15, UR4 ;  /* 0x0000000f101772a4 */ /* 0x000fe4000f8e0204 */
[----:B------:R-:W-:Y:S02]  /*d340*/  UIADD3 UR22, UR6, -0x1, URZ ;  /* 0xffffffff06167890 */ /* 0x000fe4000fffe03f */
[----:B------:R-:W-:Y:S02]  /*d350*/  ULOP3.LUT UR27, URZ, UR13, URZ, 0x33, !UPT ;  /* 0x0000000d3f1b7292 */ /* 0x000fe4000f8e333f */
        /* <DEDUP_REMOVED lines=18> */
.L_x_352:
[----:B------:R-:W-:Y:S01]  /*d480*/  UISETP.NE.AND UP0, UPT, UR39, URZ, UPT ;  /* 0x0000003f2700728c */ /* 0x000fe2000bf05270 */
[----:B------:R-:W-:Y:S01]  /*d490*/  IMAD.MOV.U32 R0, RZ, RZ, 0x1 ;  /* 0x00000001ff007424 */ /* 0x000fe200078e00ff */
[----:B------:R-:W-:Y:S01]  /*d4a0*/  USHF.R.U64 UR8, UR4, UR24, UR11 ;  /* 0x0000001804087299 */ /* 0x000fe2000800120b */
[----:B------:R-:W-:Y:S01]  /*d4b0*/  IMAD.U32 R11, RZ, RZ, UR5 ;  /* 0x00000005ff0b7e24 */ /* 0x000fe2000f8e00ff */
[----:B------:R-:W-:Y:S02]  /*d4c0*/  ULOP3.LUT UR4, UR19, UR27, URZ, 0xc0, !UPT ;  /* 0x0000001b13047292 */ /* 0x000fe4000f8ec03f */
[----:B------:R-:W-:Y:S02]  /*d4d0*/  ULOP3.LUT UR18, UR18, UR22, URZ, 0xc0, !UPT ;  /* 0x0000001612127292 */ /* 0x000fe4000f8ec03f */
[----:B------:R-:W-:-:S03]  /*d4e0*/  UIMAD UR4, UR26, UR8, UR4 ;  /* 0x000000081a0472a4 */ /* 0x000fc6000f8e0204 */
[----:B------:R-:W-:Y:S02]  /*d4f0*/  @UP0 UIMAD UR23, UR28, UR21, UR7 ;  /* 0x000000151c1702a4 */ /* 0x000fe4000f8e0207 */
[----:B------:R-:W-:-:S03]  /*d500*/  UIADD3 UR7, -UR8, URZ, URZ ;  /* 0x0000003f08077290 */ /* 0x000fc6000fffe13f */
[----:B------:R-:W-:Y:S01]  /*d510*/  ULDC UR8, c[0x0][0x610] ;  /* 0x0001840000087ab9 */ /* 0x000fe20000000800 */
[----:B------:R-:W-:Y:S02]  /*d520*/  UIMAD UR7, UR7, UR25, UR20 ;  /* 0x00000019070772a4 */ /* 0x000fe4000f8e0214 */
[----:B------:R-:W-:Y:S02]  /*d530*/  UIMAD UR4, UR4, UR8, UR23 ;  /* 0x00000008040472a4 */ /* 0x000fe4000f8e0217 */
[----:B------:R-:W-:-:S04]  /*d540*/  UIMAD UR7, UR7, UR6, UR18 ;  /* 0x00000006070772a4 */ /* 0x000fc8000f8e0212 */
[----:B------:R-:W-:Y:S02]  /*d550*/  USEL UR6, UR7, UR4, !UP0 ;  /* 0x0000000407067287 */ /* 0x000fe4000c000000 */
[----:B------:R-:W-:-:S04]  /*d560*/  USEL UR4, UR4, UR7, !UP0 ;  /* 0x0000000704047287 */ /* 0x000fc8000c000000 */
[----:B------:R-:W-:Y:S02]  /*d570*/  IMAD.U32 R4, RZ, RZ, UR6 ;  /* 0x00000006ff047e24 */ /* 0x000fe4000f8e00ff */
[----:B------:R-:W-:-:S07]  /*d580*/  IMAD.U32 R3, RZ, RZ, UR4 ;  /* 0x00000004ff037e24 */ /* 0x000fce000f8e00ff */
.L_x_350:
[----:B------:R-:W-:-:S08]  /*d590*/  NOP ;  /* 0x0000000000007918 */ /* 0x000fd00000000000 */
[----:B------:R-:W1:-:S00]  /*d5a0*/  USETMAXREG.DEALLOC.CTAPOOL 0x28 ;  /* 0x00000028000079c8 */ /* 0x000e4000080e0500 */
[----:B------:R-:W-:-:S13]  /*d5b0*/  ISETP.NE.AND P0, PT, RZ, UR10, PT ;  /* 0x0000000aff007c0c */ /* 0x000fda000bf05270 */
[----:B0-----:R-:W-:Y:S05]  /*d5c0*/  @P0 EXIT ;  /* 0x000000000000094d */ /* 0x001fea0003800000 */
[----:B-1----:R-:W-:Y:S01]  /*d5d0*/  LOP3.LUT P0, RZ, R0, 0xff, RZ, 0xc0, !PT ;  /* 0x000000ff00ff7812 */ /* 0x002fe2000780c0ff */
[----:B------:R-:W-:Y:S02]  /*d5e0*/  IMAD.MOV.U32 R8, RZ, RZ, 0x1 ;  /* 0x00000001ff087424 */ /* 0x000fe400078e00ff */
[----:B------:R-:W-:-:S10]  /*d5f0*/  IMAD.MOV.U32 R0, RZ, RZ, RZ ;  /* 0x000000ffff007224 */ /* 0x000fd400078e00ff */
[----:B------:R-:W-:Y:S05]  /*d600*/  @!P0 BRA `(.L_x_353) ;  /* 0x0000000c004c8947 */ /* 0x000fea0003800000 */
[----:B------:R-:W-:Y:S01]  /*d610*/  ULDC UR4, c[0x0][0x28c] ;  /* 0x0000a30000047ab9 */ /* 0x000fe20000000800 */
[----:B------:R-:W-:Y:S01]  /*d620*/  ULDC UR6, c[0x0][0x658] ;  /* 0x0001960000067ab9 */ /* 0x000fe20000000800 */
[----:B------:R-:W-:Y:S01]  /*d630*/  UIADD3 UR10, UR4, 0x1f, URZ ;  /* 0x0000001f040a7890 */ /* 0x000fe2000fffe03f */
[C---:B------:R-:W-:Y:S01]  /*d640*/  LOP3.LUT P3, RZ, R2.reuse, 0x7f, RZ, 0xc0, !PT ;  /* 0x0000007f02ff7812 */ /* 0x040fe2000786c0ff */
[----:B------:R-:W-:Y:S01]  /*d650*/  UMOV UR7, 0xffffffff ;  /* 0xffffffff00077882 */ /* 0x000fe20000000000 */
[----:B------:R-:W-:Y:S01]  /*d660*/  ULDC UR5, c[0x0][0x600] ;  /* 0x0001800000057ab9 */ /* 0x000fe20000000800 */
[----:B------:R-:W-:Y:S01]  /*d670*/  UMOV UR9, 0x1 ;  /* 0x0000000100097882 */ /* 0x000fe20000000000 */
[----:B------:R-:W-:Y:S01]  /*d680*/  USHF.L.U32 UR7, UR7, UR6, URZ ;  /* 0x0000000607077299 */ /* 0x000fe2000800063f */
[----:B------:R-:W-:Y:S01]  /*d690*/  LOP3.LUT P0, RZ, R2, 0x1f, RZ, 0xc0, !PT ;  /* 0x0000001f02ff7812 */ /* 0x000fe2000780c0ff */
[----:B------:R-:W-:Y:S01]  /*d6a0*/  UIADD3 UR4, UR5, -0x1, URZ ;  /* 0xffffffff05047890 */ /* 0x000fe2000fffe03f */
[----:B------:R-:W-:Y:S01]  /*d6b0*/  BSSY B0, `(.L_x_353) ;  /* 0x00000c8000007945 */ /* 0x000fe20003800000 */
[----:B------:R-:W-:Y:S01]  /*d6c0*/  USHF.R.S32.HI UR11, URZ, 0x1f, UR10 ;  /* 0x0000001f3f0b7899 */ /* 0x000fe2000801140a */
[----:B------:R-:W-:Y:S01]  /*d6d0*/  PLOP3.LUT P0, PT, P0, P3, PT, 0x8a, 0x0 ;  /* 0x000000000000781c */ /* 0x000fe20000707172 */
[----:B------:R-:W-:Y:S01]  /*d6e0*/  ULDC UR8, c[0x0][0xc] ;  /* 0x0000030000087ab9 */ /* 0x000fe20000000800 */
[----:B------:R-:W-:Y:S01]  /*d6f0*/  USHF.L.U32 UR5, UR9, UR6, URZ ;  /* 0x0000000609057299 */ /* 0x000fe2000800063f */
[----:B------:R-:W-:Y:S01]  /*d700*/  IMAD.MOV.U32 R9, RZ, RZ, 0x1 ;  /* 0x00000001ff097424 */ /* 0x000fe200078e00ff */
[----:B------:R-:W-:Y:S01]  /*d710*/  ULEA.HI UR11, UR11, UR10, URZ, 0x5 ;  /* 0x0000000a0b0b7291 */ /* 0x000fe2000f8f283f */
[----:B------:R-:W-:Y:S01]  /*d720*/  IMAD.MOV.U32 R8, RZ, RZ, 0x1 ;  /* 0x00000001ff087424 */ /* 0x000fe200078e00ff */
[----:B------:R-:W-:Y:S01]  /*d730*/  ULDC UR9, c[0x0][0x10] ;  /* 0x0000040000097ab9 */ /* 0x000fe20000000800 */
[----:B------:R-:W-:Y:S01]  /*d740*/  ULOP3.LUT UR6, URZ, UR7, URZ, 0x33, !UPT ;  /* 0x000000073f067292 */ /* 0x000fe2000f8e333f */
[----:B------:R-:W-:Y:S01]  /*d750*/  IMAD.MOV.U32 R0, RZ, RZ, RZ ;  /* 0x000000ffff007224 */ /* 0x000fe200078e00ff */
[----:B------:R-:W-:Y:S01]  /*d760*/  UIMAD.WIDE.U32 UR8, UR8, UR9, URZ ;  /* 0x00000009080872a5 */ /* 0x000fe2000f8e003f */
[----:B------:R-:W-:Y:S01]  /*d770*/  ULDC UR7, c[0x0][0x14] ;  /* 0x0000050000077ab9 */ /* 0x000fe20000000800 */
[----:B------:R-:W-:-:S02]  /*d780*/  USHF.R.S32.HI UR19, URZ, 0x5, UR11 ;  /* 0x000000053f137899 */ /* 0x000fc4000801140b */
[----:B------:R-:W-:Y:S02]  /*d790*/  UIMAD.WIDE.U32 UR22, UR8, UR7, URZ ;  /* 0x00000007081672a5 */ /* 0x000fe4000f8e003f */
[----:B------:R-:W-:Y:S02]  /*d7a0*/  UIMAD UR13, UR9, UR7, URZ ;  /* 0x00000007090d72a4 */ /* 0x000fe4000f8e023f */
[----:B------:R-:W-:Y:S02]  /*d7b0*/  ULOP3.LUT UR21, UR38, 0x2, URZ, 0xfc, !UPT ;  /* 0x0000000226157892 */ /* 0x000fe4000f8efc3f */
[----:B------:R-:W-:Y:S02]  /*d7c0*/  UIADD3 UR13, UR23, UR13, URZ ;  /* 0x0000000d170d7290 */ /* 0x000fe4000fffe03f */
[----:B------:R-:W-:Y:S01]  /*d7d0*/  UIADD3 UR26, UR19, 0x1, URZ ;  /* 0x00000001131a7890 */ /* 0x000fe2000fffe03f */
[----:B------:R-:W-:-:S11]  /*d7e0*/  ULDC.64 UR24, c[0x0][0x198] ;  /* 0x0000660000187ab9 */ /* 0x000fd60000000a00 */
.L_x_365:
[----:B------:R-:W-:-:S03]  /*d7f0*/  UMOV UR7, 0xffffffff ;  /* 0xffffffff00077882 */ /* 0x000fc60000000000 */
[----:B------:R-:W-:Y:S05]  /*d800*/  BRA.DIV UR7, `(.L_x_354) ;  /* 0x00000012074c7947 */ /* 0x000fea000b800000 */
[----:B------:R-:W-:-:S13]  /*d810*/  ELECT P6, URZ, PT ;  /* 0x00000000003f782f */ /* 0x000fda00038c0000 */
.L_x_380:
[----:B------:R-:W0:Y:S01]  /*d820*/  LDC R2, c[0x0][0x28c] ;  /* 0x0000a300ff027b82 */ /* 0x000e220000000800 */
[----:B------:R-:W-:Y:S01]  /*d830*/  BSSY B1, `(.L_x_355) ;  /* 0x0000038000017945 */ /* 0x000fe20003800000 */
[----:B0-----:R-:W-:-:S13]  /*d840*/  ISETP.LT.OR P6, PT, R2, 0x1, !P6 ;  /* 0x000000010200780c */ /* 0x001fda00077c1670 */
[----:B------:R-:W-:Y:S05]  /*d850*/  @P6 BRA `(.L_x_356) ;  /* 0x0000000000d46947 */ /* 0x000fea0003800000 */
[----:B------:R-:W-:Y:S02]  /*d860*/  IMAD.SHL.U32 R7, R3, 0x100, RZ ;  /* 0x0000010003077824 */ /* 0x000fe400078e00ff */
[----:B------:R-:W-:Y:S02]  /*d870*/  IMAD R6, R4, 0xa0, RZ ;  /* 0x000000a004067824 */ /* 0x000fe400078e02ff */
[----:B------:R-:W-:Y:S02]  /*d880*/  IMAD.MOV.U32 R12, RZ, RZ, RZ ;  /* 0x000000ffff0c7224 */ /* 0x000fe400078e00ff */
[----:B------:R-:W-:Y:S02]  /*d890*/  IMAD.U32 R14, RZ, RZ, UR26 ;  /* 0x0000001aff0e7e24 */ /* 0x000fe4000f8e00ff */
[----:B------:R-:W-:Y:S02]  /*d8a0*/  IMAD.MOV.U32 R2, RZ, RZ, R8 ;  /* 0x000000ffff027224 */ /* 0x000fe400078e0008 */
[----:B------:R-:W-:-:S07]  /*d8b0*/  IMAD.MOV.U32 R3, RZ, RZ, R0 ;  /* 0x000000ffff037224 */ /* 0x000fce00078e0000 */
.L_x_360:
[----:B------:R-:W0:Y:S01]  /*d8c0*/  S2R R5, SR_CgaCtaId ;  /* 0x0000000000057919 */ /* 0x000e220000008800 */
[----:B------:R-:W-:-:S04]  /*d8d0*/  MOV R4, 0x400 ;  /* 0x0000040000047802 */ /* 0x000fc80000000f00 */
[----:B0-----:R-:W-:Y:S02]  /*d8e0*/  LEA R10, R5, R4, 0x18 ;  /* 0x00000004050a7211 */ /* 0x001fe400078ec0ff */
[----:B------:R-:W-:Y:S01]  /*d8f0*/  SHF.L.U32 R4, R2, 0x1f, RZ ;  /* 0x0000001f02047819 */ /* 0x000fe200000006ff */
[----:B------:R-:W0:Y:S02]  /*d900*/  @!P3 LDC R5, c[0x0][0x500] ;  /* 0x00014000ff05bb82 */ /* 0x000e240000000800 */
[----:B------:R-:W-:-:S04]  /*d910*/  IMAD R13, R3, 0x8, R10 ;  /* 0x00000008030d7824 */ /* 0x000fc800078e020a */
[----:B------:R-:W1:Y:S02]  /*d920*/  SYNCS.PHASECHK.TRANS64.TRYWAIT P1, [R13+URZ+0x40], R4 ;  /* 0x000040040d0075a7 */ /* 0x000e64000802017f */
[----:B-1----:R-:W-:Y:S05]  /*d930*/  @!P1 BRA `(.L_x_357) ;  /* 0x0000001000209947 */ /* 0x002fea0003800000 */
.L_x_381:
[----:B------:R-:W-:Y:S01]  /*d940*/  UPRMT UR7, UR21, 0x9910, URZ ;  /* 0x0000991015077896 */ /* 0x000fe2000800003f */
[----:B0-----:R0:W-:Y:S03]  /*d950*/  @!P3 SYNCS.ARRIVE.TRANS64 RZ, [R13+URZ], R5 ;  /* 0x000000050dffb9a7 */ /* 0x0011e6000800003f */
[----:B------:R-:W-:-:S06]  /*d960*/  UISETP.NE.AND UP0, UPT, UR7, 0x2, UPT ;  /* 0x000000020700788c */ /* 0x000fcc000bf05270 */
[----:B------:R-:W-:-:S13]  /*d970*/  PLOP3.LUT P1, PT, PT, PT, UP0, 0x80, 0x0 ;  /* 0x000000000000781c */ /* 0x000fda0003f2f008 */
[----:B0-----:R-:W-:Y:S05]  /*d980*/  @P1 BRA `(.L_x_358) ;  /* 0x0000000000041947 */ /* 0x001fea0003800000 */
[----:B------:R-:W-:Y:S01]  /*d990*/  BPT.TRAP 0x1 ;  /* 0x000000040000795c */ /* 0x000fe20000300000 */
.L_x_358:
[----:B------:R-:W-:Y:S05]  /*d9a0*/  @P0 BRA `(.L_x_359) ;  /* 0x0000000000040947 */ /* 0x000fea0003800000 */
[----:B------:R-:W-:Y:S01]  /*d9b0*/  BPT.TRAP 0x1 ;  /* 0x000000040000795c */ /* 0x000fe20000300000 */
.L_x_359:
[--C-:B-1----:R-:W-:Y:S01]  /*d9c0*/  IMAD R4, R3, 0x4000, R10.reuse ;  /* 0x0000400003047824 */ /* 0x102fe200078e020a */
[----:B------:R-:W-:Y:S01]  /*d9d0*/  R2UR UR9, R13 ;  /* 0x000000000d0972ca */ /* 0x000fe200000e0000 */
[----:B------:R-:W-:Y:S01]  /*d9e0*/  IMAD R10, R3, 0x2800, R10 ;  /* 0x00002800030a7824 */ /* 0x000fe200078e020a */
[----:B------:R-:W-:Y:S01]  /*d9f0*/  UIADD3 UR14, UP0, UR24, 0xf0, URZ ;  /* 0x000000f0180e7890 */ /* 0x000fe2000ff1e03f */
[----:B------:R-:W-:Y:S01]  /*da00*/  VIADD R14, R14, 0xffffffff ;  /* 0xffffffff0e0e7836 */ /* 0x000fe20000000000 */
[----:B------:R-:W-:Y:S01]  /*da10*/  R2UR UR7, R4 ;  /* 0x00000000040772ca */ /* 0x000fe200000e0000 */
[----:B------:R-:W-:Y:S01]  /*da20*/  UIADD3 UR28, UP1, UR24, 0x1f0, URZ ;  /* 0x000001f0181c7890 */ /* 0x000fe2000ff3e03f */
[----:B------:R-:W-:Y:S01]  /*da30*/  R2UR UR8, R10 ;  /* 0x000000000a0872ca */ /* 0x000fe200000e0000 */
[----:B------:R-:W-:Y:S01]  /*da40*/  UIADD3.X UR15, URZ, UR25, URZ, UP0, !UPT ;  /* 0x000000193f0f7290 */ /* 0x000fe200087fe43f */
[----:B------:R-:W-:Y:S01]  /*da50*/  R2UR UR11, R7 ;  /* 0x00000000070b72ca */ /* 0x000fe200000e0000 */
[----:B------:R-:W-:Y:S01]  /*da60*/  VIADD R3, R3, 0x1 ;  /* 0x0000000103037836 */ /* 0x000fe20000000000 */
[----:B------:R-:W-:Y:S01]  /*da70*/  R2UR UR10, R12 ;  /* 0x000000000c0a72ca */ /* 0x000fe200000e0000 */
[----:B------:R-:W-:Y:S01]  /*da80*/  UIADD3.X UR29, URZ, UR25, URZ, UP1, !UPT ;  /* 0x000000193f1d7290 */ /* 0x000fe20008ffe43f */
[----:B------:R-:W-:Y:S01]  /*da90*/  R2UR UR12, R11 ;  /* 0x000000000b0c72ca */ /* 0x000fe200000e0000 */
[----:B------:R-:W-:Y:S01]  /*daa0*/  UMOV UR16, 0x0 ;  /* 0x0000000000107882 */ /* 0x000fe20000000000 */
[----:B------:R-:W-:Y:S01]  /*dab0*/  R2UR UR20, R6 ;  /* 0x00000000061472ca */ /* 0x000fe200000e0000 */
[----:B------:R-:W-:Y:S01]  /*dac0*/  UMOV UR17, 0x10000000 ;  /* 0x1000000000117882 */ /* 0x000fe20000000000 */
[----:B------:R-:W-:Y:S01]  /*dad0*/  ISETP.GT.AND P2, PT, R14, 0x1, PT ;  /* 0x000000010e00780c */ /* 0x000fe20003f44270 */
[----:B------:R-:W-:Y:S01]  /*dae0*/  UIADD3 UR7, UR7, 0x180, URZ ;  /* 0x0000018007077890 */ /* 0x000fe2000fffe03f */
[----:B------:R-:W-:Y:S01]  /*daf0*/  ISETP.NE.AND P1, PT, R3, 0x8, PT ;  /* 0x000000080300780c */ /* 0x000fe20003f25270 */
[----:B------:R-:W-:Y:S01]  /*db00*/  UIADD3 UR18, UR8, 0x20180, URZ ;  /* 0x0002018008127890 */ /* 0x000fe2000fffe03f */
[----:B------:R-:W-:-:S02]  /*db10*/  VIADD R12, R12, 0x20 ;  /* 0x000000200c0c7836 */ /* 0x000fc40000000000 */
[----:B------:R-:W-:Y:S02]  /*db20*/  SEL R5, RZ, 0x1, P1 ;  /* 0x00000001ff057807 */ /* 0x000fe40000800000 */
[----:B------:R-:W-:Y:S01]  /*db30*/  UMOV UR8, UR7 ;  /* 0x0000000700087c82 */ /* 0x000fe20008000000 */
[----:B------:R-:W-:Y:S01]  /*db40*/  SEL R3, R3, RZ, P1 ;  /* 0x000000ff03037207 */ /* 0x000fe20000800000 */
[----:B------:R0:W-:Y:S01]  /*db50*/  UTMALDG.3D [UR8], [UR14], desc[UR16] ;  /* 0x000010080e0075b4 */ /* 0x0001e20008011000 */
[----:B------:R-:W-:Y:S01]  /*db60*/  LOP3.LUT R2, R2, R5, RZ, 0x3c, !PT ;  /* 0x0000000502027212 */ /* 0x000fe200078e3cff */
[----:B0-----:R-:W-:Y:S01]  /*db70*/  UMOV UR8, UR18 ;  /* 0x0000001200087c82 */ /* 0x001fe20008000000 */
[----:B------:R-:W-:Y:S02]  /*db80*/  UMOV UR11, UR20 ;  /* 0x00000014000b7c82 */ /* 0x000fe40008000000 */
[----:B------:R0:W-:Y:S02]  /*db90*/  UTMALDG.3D [UR8], [UR28], desc[UR16] ;  /* 0x000010081c0075b4 */ /* 0x0001e40008011000 */
[----:B0-----:R-:W-:Y:S05]  /*dba0*/  @P2 BRA `(.L_x_360) ;  /* 0xfffffffc00442947 */ /* 0x001fea000383ffff */
.L_x_356:
[----:B------:R-:W-:Y:S05]  /*dbb0*/  BSYNC B1 ;  /* 0x0000000000017941 */ /* 0x000fea0003800000 */
.L_x_355:
[----:B------:R-:W-:Y:S01]  /*dbc0*/  LOP3.LUT P4, RZ, R9, 0xff, RZ, 0xc0, !PT ;  /* 0x000000ff09ff7812 */ /* 0x000fe2000788c0ff */
[----:B------:R-:W-:Y:S01]  /*dbd0*/  VIADD R0, R0, UR19 ;  /* 0x0000001300007c36 */ /* 0x000fe20008000000 */
[----:B------:R-:W-:Y:S01]  /*dbe0*/  ULDC.64 UR8, c[0x0][0x650] ;  /* 0x0001940000087ab9 */ /* 0x000fe20000000a00 */
[----:B------:R-:W-:Y:S01]  /*dbf0*/  IMAD.U32 R5, RZ, RZ, UR19 ;  /* 0x00000013ff057e24 */ /* 0x000fe2000f8e00ff */
[----:B------:R-:W-:Y:S01]  /*dc00*/  BSSY B1, `(.L_x_361) ;  /* 0x0000070000017945 */ /* 0x000fe20003800000 */
[----:B------:R-:W-:Y:S01]  /*dc10*/  IMAD.MOV.U32 R11, RZ, RZ, -0x1 ;  /* 0xffffffffff0b7424 */ /* 0x000fe200078e00ff */
[----:B------:R-:W-:Y:S02]  /*dc20*/  ISETP.GT.U32.AND P1, PT, R0, 0x7, PT ;  /* 0x000000070000780c */ /* 0x000fe40003f24070 */
[----:B------:R-:W-:Y:S02]  /*dc30*/  SHF.R.U32.HI R2, RZ, 0x3, R0 ;  /* 0x00000003ff027819 */ /* 0x000fe40000011600 */
[----:B------:R-:W-:-:S02]  /*dc40*/  ISETP.LT.U32.AND P1, PT, R5, 0x8, P1 ;  /* 0x000000080500780c */ /* 0x000fc40000f21070 */
[----:B------:R-:W-:Y:S01]  /*dc50*/  LOP3.LUT R2, R2, 0x1, RZ, 0xc0, !PT ;  /* 0x0000000102027812 */ /* 0x000fe200078ec0ff */
[----:B------:R-:W0:Y:S01]  /*dc60*/  @P4 S2R R4, SR_CgaCtaId ;  /* 0x0000000000044919 */ /* 0x000e220000008800 */
[----:B------:R-:W-:Y:S02]  /*dc70*/  @P4 MOV R3, 0x400 ;  /* 0x0000040000034802 */ /* 0x000fe40000000f00 */
[----:B------:R-:W-:Y:S01]  /*dc80*/  ISETP.NE.U32.AND P2, PT, R2, 0x1, PT ;  /* 0x000000010200780c */ /* 0x000fe20003f45070 */
[----:B------:R-:W-:Y:S01]  /*dc90*/  IMAD.U32 R2, RZ, RZ, UR19 ;  /* 0x00000013ff027e24 */ /* 0x000fe2000f8e00ff */
[----:B------:R-:W-:Y:S02]  /*dca0*/  LOP3.LUT R0, R0, 0x7, RZ, 0xc0, !PT ;  /* 0x0000000700007812 */ /* 0x000fe400078ec0ff */
[----:B------:R-:W-:Y:S02]  /*dcb0*/  PRMT R9, RZ, 0x7610, R9 ;  /* 0x00007610ff097816 */ /* 0x000fe40000000009 */
[----:B------:R-:W-:-:S04]  /*dcc0*/  ISETP.GT.U32.AND P2, PT, R2, 0x7, !P2 ;  /* 0x000000070200780c */ /* 0x000fc80005744070 */
[----:B------:R-:W-:Y:S02]  /*dcd0*/  SEL R2, RZ, 0x1, !P2 ;  /* 0x00000001ff027807 */ /* 0x000fe40005000000 */
[----:B0-----:R-:W-:Y:S01]  /*dce0*/  @P4 LEA R3, R4, R3, 0x18 ;  /* 0x0000000304034211 */ /* 0x001fe200078ec0ff */
[----:B------:R-:W-:-:S03]  /*dcf0*/  IMAD.MOV.U32 R4, RZ, RZ, -0x1 ;  /* 0xffffffffff047424 */ /* 0x000fc600078e00ff */
[----:B------:R0:W-:Y:S01]  /*dd00*/  @P4 SYNCS.ARRIVE.TRANS64.A1T0 RZ, [R3+URZ+0x98], RZ ;  /* 0x000098ff03ff49a7 */ /* 0x0001e2000810003f */
[----:B------:R-:W-:-:S04]  /*dd10*/  IADD3 R16, P4, R16, UR22, RZ ;  /* 0x0000001610107c10 */ /* 0x000fc8000ff9e0ff */
[----:B------:R-:W-:Y:S02]  /*dd20*/  IADD3.X R17, R17, UR13, RZ, P4, !PT ;  /* 0x0000000d11117c10 */ /* 0x000fe4000a7fe4ff */
[----:B------:R-:W-:Y:S02]  /*dd30*/  ISETP.GE.U32.AND P4, PT, R16, UR8, PT ;  /* 0x0000000810007c0c */ /* 0x000fe4000bf86070 */
[----:B0-----:R-:W-:Y:S02]  /*dd40*/  SEL R3, RZ, 0x1, !P1 ;  /* 0x00000001ff037807 */ /* 0x001fe40004800000 */
[----:B------:R-:W-:Y:S02]  /*dd50*/  ISETP.GE.U32.AND.EX P1, PT, R17, UR9, PT, P4 ;  /* 0x0000000911007c0c */ /* 0x000fe4000bf26140 */
[----:B------:R-:W-:Y:S01]  /*dd60*/  LOP3.LUT R8, R2, R8, R3, 0x96, !PT ;  /* 0x0000000802087212 */ /* 0x000fe200078e9603 */
[----:B------:R-:W-:Y:S01]  /*dd70*/  IMAD.MOV.U32 R3, RZ, RZ, -0x1 ;  /* 0xffffffffff037424 */ /* 0x000fe200078e00ff */
[----:B------:R-:W-:-:S09]  /*dd80*/  PRMT R2, RZ, 0x7610, R2 ;  /* 0x00007610ff027816 */ /* 0x000fd20000000002 */
[----:B------:R-:W-:Y:S05]  /*dd90*/  @P1 BRA `(.L_x_362) ;  /* 0x0000000400581947 */ /* 0x000fea0003800000 */
[----:B------:R-:W-:Y:S01]  /*dda0*/  ULDC.64 UR8, c[0x0][0x628] ;  /* 0x00018a0000087ab9 */ /* 0x000fe20000000a00 */
[----:B------:R-:W0:Y:S01]  /*ddb0*/  S2R R12, SR_CTAID.X ;  /* 0x00000000000c7919 */ /* 0x000e220000002500 */
[----:B------:R-:W-:Y:S01]  /*ddc0*/  ISETP.NE.U32.AND P1, PT, RZ, UR8, PT ;  /* 0x00000008ff007c0c */ /* 0x000fe2000bf25070 */
[----:B------:R-:W-:Y:S01]  /*ddd0*/  ULDC UR10, c[0x0][0x630] ;  /* 0x00018c00000a7ab9 */ /* 0x000fe20000000800 */
[----:B------:R-:W-:Y:S01]  /*dde0*/  IMAD.MOV.U32 R2, RZ, RZ, R16 ;  /* 0x000000ffff027224 */ /* 0x000fe200078e0010 */
[----:B------:R-:W1:Y:S01]  /*ddf0*/  S2R R10, SR_CTAID.Y ;  /* 0x00000000000a7919 */ /* 0x000e620000002600 */
[----:B------:R-:W-:Y:S01]  /*de00*/  ISETP.NE.AND.EX P1, PT, RZ, UR9, PT, P1 ;  /* 0x00000009ff007c0c */ /* 0x000fe2000bf25310 */
[----:B------:R-:W-:-:S12]  /*de10*/  IMAD.MOV.U32 R3, RZ, RZ, R17 ;  /* 0x000000ffff037224 */ /* 0x000fd800078e0011 */
[----:B------:R-:W-:Y:S05]  /*de20*/  @!P1 BRA `(.L_x_363) ;  /* 0x0000000000289947 */ /* 0x000fea0003800000 */
[----:B------:R-:W-:Y:S02]  /*de30*/  ULDC UR7, c[0x0][0x634] ;  /* 0x00018d0000077ab9 */ /* 0x000fe40000000800 */
[----:B------:R-:W-:-:S05]  /*de40*/  IADD3 R7, P1, R16, UR7, RZ ;  /* 0x0000000710077c10 */ /* 0x000fca000ff3e0ff */
[----:B------:R-:W-:-:S04]  /*de50*/  IMAD.X R11, RZ, RZ, R17, P1 ;  /* 0x000000ffff0b7224 */ /* 0x000fc800008e0611 */
[----:B------:R-:W-:-:S04]  /*de60*/  IMAD.WIDE.U32 R4, R11, UR8, RZ ;  /* 0x000000080b047c25 */ /* 0x000fc8000f8e00ff */
[----:B------:R-:W-:-:S04]  /*de70*/  IMAD.WIDE.U32 R4, P1, R7, UR9, R4 ;  /* 0x0000000907047c25 */ /* 0x000fc8000f820004 */
[----:B------:R-:W-:-:S04]  /*de80*/  IMAD.WIDE.U32 R6, R7, UR8, RZ ;  /* 0x0000000807067c25 */ /* 0x000fc8000f8e00ff */
[----:B------:R-:W-:Y:S01]  /*de90*/  IMAD.X R3, RZ, RZ, RZ, P1 ;  /* 0x000000ffff037224 */ /* 0x000fe200008e06ff */
[----:B------:R-:W-:Y:S01]  /*dea0*/  IADD3 RZ, P1, R7, R4, RZ ;  /* 0x0000000407ff7210 */ /* 0x000fe20007f3e0ff */
[----:B------:R-:W-:-:S04]  /*deb0*/  IMAD.MOV.U32 R2, RZ, RZ, R5 ;  /* 0x000000ffff027224 */ /* 0x000fc800078e0005 */
[----:B------:R-:W-:-:S08]  /*dec0*/  IMAD.WIDE.U32.X R2, R11, UR9, R2, P1 ;  /* 0x000000090b027c25 */ /* 0x000fd000088e0402 */
.L_x_363:
[--C-:B------:R-:W-:Y:S01]  /*ded0*/  SHF.R.U64 R11, R2, UR10, R3.reuse ;  /* 0x0000000a020b7c19 */ /* 0x100fe20008001203 */
[----:B------:R-:W-:Y:S01]  /*dee0*/  ULDC.64 UR8, c[0x0][0x620] ;  /* 0x0001880000087ab9 */ /* 0x000fe20000000a00 */
[----:B------:R-:W-:Y:S01]  /*def0*/  SHF.R.U32.HI R2, RZ, UR10, R3 ;  /* 0x0000000aff027c19 */ /* 0x000fe20008011603 */
[----:B------:R-:W-:Y:S01]  /*df00*/  ULDC UR7, c[0x0][0x150] ;  /* 0x0000540000077ab9 */ /* 0x000fe20000000800 */
[----:B------:R-:W-:Y:S01]  /*df10*/  IADD3 R5, P1, RZ, -R11, RZ ;  /* 0x8000000bff057210 */ /* 0x000fe20007f3e0ff */
[----:B------:R-:W2:Y:S01]  /*df20*/  LDC R7, c[0x0][0x144] ;  /* 0x00005100ff077b82 */ /* 0x000ea20000000800 */
[----:B------:R-:W-:Y:S01]  /*df30*/  ULDC.64 UR10, c[0x0][0x640] ;  /* 0x00019000000a7ab9 */ /* 0x000fe20000000a00 */
[----:B------:R-:W-:Y:S02]  /*df40*/  UISETP.NE.AND UP0, UPT, UR39, URZ, UPT ;  /* 0x0000003f2700728c */ /* 0x000fe4000bf05270 */
[----:B------:R-:W-:Y:S01]  /*df50*/  IMAD.X R2, RZ, RZ, ~R2, P1 ;  /* 0x000000ffff027224 */ /* 0x000fe200008e0e02 */
[----:B------:R-:W-:-:S03]  /*df60*/  ISETP.NE.U32.AND P1, PT, RZ, UR10, PT ;  /* 0x0000000aff007c0c */ /* 0x000fc6000bf25070 */
[----:B------:R-:W-:Y:S01]  /*df70*/  IMAD R4, R2, UR8, RZ ;  /* 0x0000000802047c24 */ /* 0x000fe2000f8e02ff */
[----:B------:R-:W3:Y:S01]  /*df80*/  LDC R15, c[0x0][0x148] ;  /* 0x00005200ff0f7b82 */ /* 0x000ee20000000800 */
[C---:B------:R-:W-:Y:S01]  /*df90*/  IMAD.WIDE.U32 R2, R5.reuse, UR8, R16 ;  /* 0x0000000805027c25 */ /* 0x040fe2000f8e0010 */
[----:B------:R-:W-:Y:S01]  /*dfa0*/  ULDC UR8, c[0x0][0x154] ;  /* 0x0000550000087ab9 */ /* 0x000fe20000000800 */
[----:B------:R-:W-:Y:S02]  /*dfb0*/  ISETP.NE.AND.EX P1, PT, RZ, UR11, PT, P1 ;  /* 0x0000000bff007c0c */ /* 0x000fe4000bf25310 */
[----:B------:R-:W-:Y:S01]  /*dfc0*/  IMAD R5, R5, UR9, R4 ;  /* 0x0000000905057c24 */ /* 0x000fe2000f8e0204 */
[----:B0-----:R-:W-:Y:S01]  /*dfd0*/  I2FP.F32.U32 R4, R12 ;  /* 0x0000000c00047245 */ /* 0x001fe20000201000 */
[----:B------:R-:W-:Y:S01]  /*dfe0*/  ULDC UR9, c[0x0][0x608] ;  /* 0x0001820000097ab9 */ /* 0x000fe20000000800 */
[----:B------:R-:W-:Y:S01]  /*dff0*/  PLOP3.LUT P2, PT, PT, PT, UP0, 0x80, 0x0 ;  /* 0x000000000000781c */ /* 0x000fe20003f4f008 */
[----:B------:R-:W-:-:S02]  /*e000*/  IMAD.IADD R3, R3, 0x1, R5 ;  /* 0x0000000103037824 */ /* 0x000fc400078e0205 */
[----:B------:R-:W-:Y:S01]  /*e010*/  FMUL R4, R4, UR7 ;  /* 0x0000000704047c20 */ /* 0x000fe20008400000 */
[----:B------:R-:W-:Y:S02]  /*e020*/  ULDC UR7, c[0x0][0x618] ;  /* 0x0001860000077ab9 */ /* 0x000fe40000000800 */
[--C-:B------:R-:W-:Y:S02]  /*e030*/  SHF.R.U64 R13, R2, UR7, R3.reuse ;  /* 0x00000007020d7c19 */ /* 0x100fe40008001203 */
[----:B-1----:R-:W-:Y:S01]  /*e040*/  I2FP.F32.U32 R2, R10 ;  /* 0x0000000a00027245 */ /* 0x002fe20000201000 */
[----:B------:R-:W0:Y:S04]  /*e050*/  F2I.U32.TRUNC.NTZ R4, R4 ;  /* 0x0000000400047305 */ /* 0x000e28000020f000 */
[----:B------:R-:W-:Y:S01]  /*e060*/  FMUL R5, R2, UR8 ;  /* 0x0000000802057c20 */ /* 0x000fe20008400000 */
[----:B------:R-:W-:Y:S01]  /*e070*/  SHF.R.U32.HI R2, RZ, UR7, R3 ;  /* 0x00000007ff027c19 */ /* 0x000fe20008011603 */
[----:B------:R-:W-:-:S02]  /*e080*/  ULDC UR7, c[0x0][0x658] ;  /* 0x0001960000077ab9 */ /* 0x000fc40000000800 */
[----:B------:R1:W4:Y:S01]  /*e090*/  F2I.U32.TRUNC.NTZ R20, R5 ;  /* 0x0000000500147305 */ /* 0x000322000020f000 */
[--C-:B------:R-:W-:Y:S02]  /*e0a0*/  SHF.R.U64 R18, R13, UR9, R2.reuse ;  /* 0x000000090d127c19 */ /* 0x100fe40008001202 */
[----:B------:R-:W-:-:S04]  /*e0b0*/  SHF.R.U32.HI R3, RZ, UR9, R2 ;  /* 0x00000009ff037c19 */ /* 0x000fc80008011602 */
[--C-:B------:R-:W-:Y:S01]  /*e0c0*/  SHF.R.U64 R14, R18, UR7, R3.reuse ;  /* 0x00000007120e7c19 */ /* 0x100fe20008001203 */
[----:B0-----:R-:W-:Y:S01]  /*e0d0*/  IMAD.MOV R4, RZ, RZ, -R4 ;  /* 0x000000ffff047224 */ /* 0x001fe200078e0a04 */
[----:B------:R-:W-:-:S03]  /*e0e0*/  SHF.R.U32.HI R3, RZ, UR7, R3 ;  /* 0x00000007ff037c19 */ /* 0x000fc60008011603 */
[----:B--2---:R-:W-:Y:S02]  /*e0f0*/  IMAD R12, R7, R4, R12 ;  /* 0x00000004070c7224 */ /* 0x004fe400078e020c */
[----:B------:R-:W-:Y:S01]  /*e100*/  IMAD.MOV.U32 R2, RZ, RZ, R14 ;  /* 0x000000ffff027224 */ /* 0x000fe200078e000e */
[----:B-1--4-:R-:W-:Y:S06]  /*e110*/  @!P1 BRA `(.L_x_364) ;  /* 0x0000000000289947 */ /* 0x012fec0003800000 */
        /* <DEDUP_REMOVED lines=10> */
.L_x_364:
[----:B------:R-:W-:Y:S01]  /*e1c0*/  ULDC UR7, c[0x0][0x648] ;  /* 0x0001920000077ab9 */ /* 0x000fe20000000800 */
[----:B------:R-:W-:Y:S01]  /*e1d0*/  IMAD.MOV R20, RZ, RZ, -R20 ;  /* 0x000000ffff147224 */ /* 0x000fe200078e0a14 */
[----:B------:R-:W-:Y:S01]  /*e1e0*/  SHF.R.U64 R3, R2, UR7, R3 ;  /* 0x0000000702037c19 */ /* 0x000fe20008001203 */
[----:B------:R-:W-:Y:S01]  /*e1f0*/  ULDC UR7, c[0x0][0x638] ;  /* 0x00018e0000077ab9 */ /* 0x000fe20000000800 */
[----:B------:R-:W-:Y:S01]  /*e200*/  LOP3.LUT R2, R18, UR6, RZ, 0xc0, !PT ;  /* 0x0000000612027c12 */ /* 0x000fe2000f8ec0ff */
[----:B------:R-:W-:Y:S01]  /*e210*/  UISETP.NE.AND UP0, UPT, UR39, URZ, UPT ;  /* 0x0000003f2700728c */ /* 0x000fe2000bf05270 */
[----:B------:R-:W-:Y:S01]  /*e220*/  LOP3.LUT R13, R13, UR4, RZ, 0xc0, !PT ;  /* 0x000000040d0d7c12 */ /* 0x000fe2000f8ec0ff */
[----:B------:R-:W-:Y:S01]  /*e230*/  IMAD.MOV R5, RZ, RZ, -R3 ;  /* 0x000000ffff057224 */ /* 0x000fe200078e0a03 */
[----:B------:R-:W-:Y:S01]  /*e240*/  ULDC UR8, c[0x0][0x610] ;  /* 0x0001840000087ab9 */ /* 0x000fe20000000800 */
[----:B---3--:R-:W-:Y:S02]  /*e250*/  @P2 IMAD R12, R15, R20, R10 ;  /* 0x000000140f0c2224 */ /* 0x008fe400078e020a */
[----:B------:R-:W-:Y:S01]  /*e260*/  IMAD R3, R3, UR5, R2 ;  /* 0x0000000503037c24 */ /* 0x000fe2000f8e0202 */
[----:B------:R-:W-:Y:S01]  /*e270*/  PLOP3.LUT P1, PT, PT, PT, UP0, 0x40, 0x0 ;  /* 0x000000000000781c */ /* 0x000fe20003f2e808 */
[----:B------:R-:W-:Y:S01]  /*e280*/  IMAD R14, R5, UR7, R14 ;  /* 0x00000007050e7c24 */ /* 0x000fe2000f8e020e */
[----:B------:R-:W-:Y:S01]  /*e290*/  ULDC UR7, c[0x0][0x600] ;  /* 0x0001800000077ab9 */ /* 0x000fe20000000800 */
[----:B------:R-:W-:Y:S01]  /*e2a0*/  IMAD R3, R3, UR8, R12 ;  /* 0x0000000803037c24 */ /* 0x000fe2000f8e020c */
[----:B------:R-:W-:Y:S01]  /*e2b0*/  PLOP3.LUT P2, PT, PT, PT, UP0, 0x40, 0x0 ;  /* 0x000000000000781c */ /* 0x000fe20003f4e808 */
[----:B------:R-:W-:-:S02]  /*e2c0*/  IMAD R14, R14, UR7, R13 ;  /* 0x000000070e0e7c24 */ /* 0x000fc4000f8e020d */
[----:B------:R-:W-:-:S03]  /*e2d0*/  IMAD.MOV.U32 R2, RZ, RZ, 0x1 ;  /* 0x00000001ff027424 */ /* 0x000fc600078e00ff */
[----:B------:R-:W-:Y:S02]  /*e2e0*/  SEL R4, R14, R3, P1 ;  /* 0x000000030e047207 */ /* 0x000fe40000800000 */
[----:B------:R-:W-:-:S07]  /*e2f0*/  SEL R3, R3, R14, P2 ;  /* 0x0000000e03037207 */ /* 0x000fce0001000000 */
.L_x_362:
[----:B------:R-:W-:Y:S05]  /*e300*/  BSYNC B1 ;  /* 0x0000000000017941 */ /* 0x000fea0003800000 */
.L_x_361:
[----:B------:R-:W-:-:S13]  /*e310*/  LOP3.LUT P1, RZ, R2, 0xff, RZ, 0xc0, !PT ;  /* 0x000000ff02ff7812 */ /* 0x000fda000782c0ff */
[----:B------:R-:W-:Y:S05]  /*e320*/  @P1 BRA `(.L_x_365) ;  /* 0xfffffff400301947 */ /* 0x000fea000383ffff */
[----:B------:R-:W-:Y:S05]  /*e330*/  BSYNC B0 ;  /* 0x0000000000007941 */ /* 0x000fea0003800000 */
.L_x_353:
[----:B------:R-:W-:-:S03]  /*e340*/  UMOV UR7, 0xffffffff ;  /* 0xffffffff00077882 */ /* 0x000fc60000000000 */
[----:B------:R-:W-:Y:S05]  /*e350*/  BRA.DIV UR7, `(.L_x_366) ;  /* 0x0000000607ac7947 */ /* 0x000fea000b800000 */
[----:B------:R-:W-:-:S13]  /*e360*/  ELECT P6, URZ, PT ;  /* 0x00000000003f782f */ /* 0x000fda00038c0000 */
.L_x_384:
[----:B------:R-:W-:Y:S04]  /*e370*/  BSSY B0, `(.L_x_367) ;  /* 0x0000050000007945 */ /* 0x000fe80003800000 */
[----:B------:R-:W-:Y:S05]  /*e380*/  @!P6 BRA `(.L_x_368) ;  /* 0x000000040038e947 */ /* 0x000fea0003800000 */
[----:B------:R-:W-:-:S04]  /*e390*/  ULOP3.LUT UR7, UR38, 0x2, URZ, 0xfc, !UPT ;  /* 0x0000000226077892 */ /* 0x000fc8000f8efc3f */
[----:B------:R-:W-:-:S06]  /*e3a0*/  UISETP.NE.AND UP0, UPT, UR7, 0x3, UPT ;  /* 0x000000030700788c */ /* 0x000fcc000bf05270 */
[----:B------:R-:W-:-:S13]  /*e3b0*/  PLOP3.LUT P0, PT, PT, PT, UP0, 0x80, 0x0 ;  /* 0x000000000000781c */ /* 0x000fda0003f0f008 */
[----:B------:R-:W-:Y:S05]  /*e3c0*/  @!P0 BRA `(.L_x_369) ;  /* 0x0000000000048947 */ /* 0x000fea0003800000 */
[----:B------:R-:W-:Y:S01]  /*e3d0*/  BPT.TRAP 0x1 ;  /* 0x000000040000795c */ /* 0x000fe20000300000 */
.L_x_369:
[----:B------:R-:W0:Y:S01]  /*e3e0*/  S2R R3, SR_CgaCtaId ;  /* 0x0000000000037919 */ /* 0x000e220000008800 */
[----:B------:R-:W-:-:S04]  /*e3f0*/  MOV R2, 0x400 ;  /* 0x0000040000027802 */ /* 0x000fc80000000f00 */
[----:B0-----:R-:W-:Y:S02]  /*e400*/  LEA R3, R3, R2, 0x18 ;  /* 0x0000000203037211 */ /* 0x001fe400078ec0ff */
[----:B------:R-:W-:-:S03]  /*e410*/  SHF.L.U32 R2, R8, 0x1f, RZ ;  /* 0x0000001f08027819 */ /* 0x000fc600000006ff */
[----:B------:R-:W-:-:S04]  /*e420*/  VIADD R3, R3, 0x40 ;  /* 0x0000004003037836 */ /* 0x000fc80000000000 */
[C---:B------:R-:W-:Y:S02]  /*e430*/  IMAD R7, R0.reuse, 0x8, R3 ;  /* 0x0000000800077824 */ /* 0x040fe400078e0203 */
[----:B------:R-:W-:Y:S02]  /*e440*/  VIADD R0, R0, 0x1 ;  /* 0x0000000100007836 */ /* 0x000fe40000000000 */
[----:B------:R-:W0:Y:S03]  /*e450*/  SYNCS.PHASECHK.TRANS64.TRYWAIT P0, [R7+URZ], R2 ;  /* 0x00000002070075a7 */ /* 0x000e26000800017f */
[----:B------:R-:W-:-:S04]  /*e460*/  ISETP.NE.AND P1, PT, R0, 0x8, PT ;  /* 0x000000080000780c */ /* 0x000fc80003f25270 */
[----:B------:R-:W-:Y:S02]  /*e470*/  SEL R5, RZ, 0x1, P1 ;  /* 0x00000001ff057807 */ /* 0x000fe40000800000 */
[----:B------:R-:W-:Y:S02]  /*e480*/  SEL R0, R0, RZ, P1 ;  /* 0x000000ff00007207 */ /* 0x000fe40000800000 */
[----:B------:R-:W-:-:S03]  /*e490*/  LOP3.LUT R5, R8, R5, RZ, 0x3c, !PT ;  /* 0x0000000508057212 */ /* 0x000fc600078e3cff */
[----:B------:R-:W-:Y:S01]  /*e4a0*/  IMAD R9, R0, 0x8, R3 ;  /* 0x0000000800097824 */ /* 0x000fe200078e0203 */
[----:B------:R-:W-:Y:S01]  /*e4b0*/  SHF.L.U32 R4, R5, 0x1f, RZ ;  /* 0x0000001f05047819 */ /* 0x000fe200000006ff */
[----:B0-----:R-:W-:Y:S06]  /*e4c0*/  @!P0 BRA `(.L_x_370) ;  /* 0x0000000400708947 */ /* 0x001fec0003800000 */
.L_x_385:
[----:B------:R-:W1:Y:S01]  /*e4d0*/  SYNCS.PHASECHK.TRANS64.TRYWAIT P0, [R9+URZ], R4 ;  /* 0x00000004090075a7 */ /* 0x000e62000800017f */
[----:B------:R-:W-:-:S05]  /*e4e0*/  VIADD R0, R0, 0x1 ;  /* 0x0000000100007836 */ /* 0x000fca0000000000 */
[----:B------:R-:W-:-:S04]  /*e4f0*/  ISETP.NE.AND P1, PT, R0, 0x8, PT ;  /* 0x000000080000780c */ /* 0x000fc80003f25270 */
[----:B0-----:R-:W-:Y:S02]  /*e500*/  SEL R2, RZ, 0x1, P1 ;  /* 0x00000001ff027807 */ /* 0x001fe40000800000 */
[----:B------:R-:W-:Y:S02]  /*e510*/  SEL R0, R0, RZ, P1 ;  /* 0x000000ff00007207 */ /* 0x000fe40000800000 */
[----:B------:R-:W-:-:S03]  /*e520*/  LOP3.LUT R7, R5, R2, RZ, 0x3c, !PT ;  /* 0x0000000205077212 */ /* 0x000fc600078e3cff */
[----:B------:R-:W-:Y:S01]  /*e530*/  IMAD R6, R0, 0x8, R3 ;  /* 0x0000000800067824 */ /* 0x000fe200078e0203 */
[----:B------:R-:W-:Y:S01]  /*e540*/  SHF.L.U32 R5, R7, 0x1f, RZ ;  /* 0x0000001f07057819 */ /* 0x000fe200000006ff */
[----:B-1----:R-:W-:Y:S06]  /*e550*/  @!P0 BRA `(.L_x_371) ;  /* 0x0000000400608947 */ /* 0x002fec0003800000 */
.L_x_386:
[----:B------:R-:W1:Y:S01]  /*e560*/  SYNCS.PHASECHK.TRANS64.TRYWAIT P0, [R6+URZ], R5 ;  /* 0x00000005060075a7 */ /* 0x000e62000800017f */
[----:B------:R-:W-:-:S05]  /*e570*/  VIADD R0, R0, 0x1 ;  /* 0x0000000100007836 */ /* 0x000fca0000000000 */
[----:B------:R-:W-:-:S04]  /*e580*/  ISETP.NE.AND P1, PT, R0, 0x8, PT ;  /* 0x000000080000780c */ /* 0x000fc80003f25270 */
[----:B------:R-:W-:Y:S02]  /*e590*/  SEL R2, RZ, 0x1, P1 ;  /* 0x00000001ff027807 */ /* 0x000fe40000800000 */
[----:B------:R-:W-:Y:S02]  /*e5a0*/  SEL R0, R0, RZ, P1 ;  /* 0x000000ff00007207 */ /* 0x000fe40000800000 */
[----:B------:R-:W-:-:S03]  /*e5b0*/  LOP3.LUT R7, R7, R2, RZ, 0x3c, !PT ;  /* 0x0000000207077212 */ /* 0x000fc600078e3cff */
[----:B0-----:R-:W-:Y:S01]  /*e5c0*/  IMAD R9, R0, 0x8, R3 ;  /* 0x0000000800097824 */ /* 0x001fe200078e0203 */
[----:B------:R-:W-:Y:S01]  /*e5d0*/  SHF.L.U32 R4, R7, 0x1f, RZ ;  /* 0x0000001f07047819 */ /* 0x000fe200000006ff */
[----:B-1----:R-:W-:Y:S06]  /*e5e0*/  @!P0 BRA `(.L_x_372) ;  /* 0x0000000400508947 */ /* 0x002fec0003800000 */
.L_x_387:
        /* <DEDUP_REMOVED lines=9> */
.L_x_388:
        /* <DEDUP_REMOVED lines=9> */
.L_x_389:
        /* <DEDUP_REMOVED lines=9> */
.L_x_390:
[----:B------:R-:W1:Y:S01]  /*e7a0*/  SYNCS.PHASECHK.TRANS64.TRYWAIT P0, [R6+URZ], R5 ;  /* 0x00000005060075a7 */ /* 0x000e62000800017f */
[----:B------:R-:W-:-:S05]  /*e7b0*/  VIADD R0, R0, 0x1 ;  /* 0x0000000100007836 */ /* 0x000fca0000000000 */
[----:B------:R-:W-:-:S04]  /*e7c0*/  ISETP.NE.AND P1, PT, R0, 0x8, PT ;  /* 0x000000080000780c */ /* 0x000fc80003f25270 */
[----:B------:R-:W-:Y:S02]  /*e7d0*/  SEL R2, RZ, 0x1, P1 ;  /* 0x00000001ff027807 */ /* 0x000fe40000800000 */
[----:B------:R-:W-:Y:S02]  /*e7e0*/  SEL R0, R0, RZ, P1 ;  /* 0x000000ff00007207 */ /* 0x000fe40000800000 */
[----:B------:R-:W-:Y:S01]  /*e7f0*/  LOP3.LUT R2, R7, R2, RZ, 0x3c, !PT ;  /* 0x0000000207027212 */ /* 0x000fe200078e3cff */
[----:B-1----:R-:W-:Y:S06]  /*e800*/  @!P0 BRA `(.L_x_376) ;  /* 0x0000000400188947 */ /* 0x002fec0003800000 */
.L_x_391:
[----:B------:R-:W-:Y:S01]  /*e810*/  IMAD R3, R0, 0x8, R3 ;  /* 0x0000000800037824 */ /* 0x000fe200078e0203 */
[----:B------:R-:W-:-:S07]  /*e820*/  SHF.L.U32 R0, R2, 0x1f, RZ ;  /* 0x0000001f02007819 */ /* 0x000fce00000006ff */
.L_x_377:
[----:B--2---:R2:W3:Y:S02]  /*e830*/  SYNCS.PHASECHK.TRANS64.TRYWAIT P0, [R3+URZ], R0 ;  /* 0x00000000030075a7 */ /* 0x0044e4000800017f */
[----:B---3--:R-:W-:Y:S05]  /*e840*/  @!P0 NANOSLEEP.SYNCS 0x989680 ;  /* 0x009896800000895d */ /* 0x008fea0003900000 */
[----:B------:R-:W3:Y:S02]  /*e850*/  @!P0 SYNCS.PHASECHK.TRANS64 P0, [R3+URZ], R0 ;  /* 0x00000000030085a7 */ /* 0x000ee4000800007f */
[----:B---3--:R-:W-:Y:S05]  /*e860*/  @!P0 BRA `(.L_x_377) ;  /* 0xfffffffc00f08947 */ /* 0x008fea000383ffff */
.L_x_368:
[----:B------:R-:W-:Y:S05]  /*e870*/  BSYNC B0 ;  /* 0x0000000000007941 */ /* 0x000fea0003800000 */
.L_x_367:
[----:B------:R-:W-:Y:S05]  /*e880*/  EXIT ;  /* 0x000000000000794d */ /* 0x000fea0003800000 */
.L_x_18:
[----:B----4-:R4:W0:Y:S02]  /*e890*/  SYNCS.PHASECHK.TRANS64.TRYWAIT P1, [R3+URZ], R0 ;  /* 0x00000000030075a7 */ /* 0x010824000802017f */
[----:B0-----:R-:W-:Y:S05]  /*e8a0*/  @!P1 NANOSLEEP.SYNCS 0x989680 ;  /* 0x009896800000995d */ /* 0x001fea0003900000 */
[----:B------:R-:W0:Y:S02]  /*e8b0*/  @!P1 SYNCS.PHASECHK.TRANS64 P1, [R3+URZ], R0 ;  /* 0x00000000030095a7 */ /* 0x000e24000802007f */
[----:B0-----:R-:W-:Y:S05]  /*e8c0*/  @!P1 BRA `(.L_x_18) ;  /* 0xfffffffc00f09947 */ /* 0x001fea000383ffff */
[----:B------:R-:W-:Y:S05]  /*e8d0*/  BRA `(.L_x_17) ;  /* 0xffffff2800e87947 */ /* 0x000fea000383ffff */
.L_x_23:
[----:B-1----:R-:W-:-:S04]  /*e8e0*/  IMAD.U32 R5, RZ, RZ, UR4 ;  /* 0x00000004ff057e24 */ /* 0x002fc8000f8e00ff */
[----:B------:R1:W3:Y:S03]  /*e8f0*/  SYNCS.PHASECHK.TRANS64.TRYWAIT P1, [R5+URZ], R4 ;  /* 0x00000004050075a7 */ /* 0x0002e6000802017f */
[----:B---3--:R-:W-:Y:S05]  /*e900*/  @!P1 NANOSLEEP.SYNCS 0x989680 ;  /* 0x009896800000995d */ /* 0x008fea0003900000 */
[----:B------:R-:W3:Y:S02]  /*e910*/  @!P1 SYNCS.PHASECHK.TRANS64 P1, [R5+URZ], R4 ;  /* 0x00000004050095a7 */ /* 0x000ee4000802007f */
[----:B---3--:R-:W-:Y:S05]  /*e920*/  @!P1 BRA `(.L_x_23) ;  /* 0xfffffffc00ec9947 */ /* 0x008fea000383ffff */
[----:B------:R-:W-:Y:S05]  /*e930*/  BRA `(.L_x_22) ;  /* 0xffffff3400387947 */ /* 0x000fea000383ffff */
.L_x_354:
[----:B------:R-:W-:Y:S01]  /*e940*/  BSSY B1, `(.L_x_378) ;  /* 0x0000006000017945 */ /* 0x000fe20003800000 */
[----:B------:R-:W-:-:S07]  /*e950*/  IMAD.MOV.U32 R15, RZ, RZ, -0x1 ;  /* 0xffffffffff0f7424 */ /* 0x000fce00078e00ff */
[----:B------:R-:W-:Y:S05]  /*e960*/  WARPSYNC.COLLECTIVE R15, `(.L_x_379) ;  /* 0x000000000f0c7348 */ /* 0x000fea0003c00000 */
[----:B------:R-:W-:Y:S02]  /*e970*/  ELECT P6, UR62, PT ;  /* 0x00000000003e782f */ /* 0x000fe400038c0000 */
[----:B------:R-:W-:Y:S01]  /*e980*/  MOV R14, UR62 ;  /* 0x0000003e000e7c02 */ /* 0x000fe20008000f00 */
[----:B------:R-:W-:Y:S10]  /*e990*/  ENDCOLLECTIVE ;  /* 0x000000000000791b */ /* 0x000ff40003800000 */
.L_x_379:
[----:B------:R-:W-:Y:S05]  /*e9a0*/  BSYNC B1 ;  /* 0x0000000000017941 */ /* 0x000fea0003800000 */
.L_x_378:
[----:B------:R-:W-:Y:S05]  /*e9b0*/  BRA `(.L_x_380) ;  /* 0xffffffec00987947 */ /* 0x000fea000383ffff */
.L_x_357:
[----:B-1----:R1:W2:Y:S02]  /*e9c0*/  SYNCS.PHASECHK.TRANS64.TRYWAIT P1, [R13+URZ+0x40], R4 ;  /* 0x000040040d0075a7 */ /* 0x0022a4000802017f */
[----:B--2---:R-:W-:Y:S05]  /*e9d0*/  @!P1 NANOSLEEP.SYNCS 0x989680 ;  /* 0x009896800000995d */ /* 0x004fea0003900000 */
[----:B------:R-:W2:Y:S02]  /*e9e0*/  @!P1 SYNCS.PHASECHK.TRANS64 P1, [R13+URZ+0x40], R4 ;  /* 0x000040040d0095a7 */ /* 0x000ea4000802007f */
[----:B--2---:R-:W-:Y:S05]  /*e9f0*/  @!P1 BRA `(.L_x_357) ;  /* 0xfffffffc00f09947 */ /* 0x004fea000383ffff */
[----:B------:R-:W-:Y:S05]  /*ea00*/  BRA `(.L_x_381) ;  /* 0xffffffec00cc7947 */ /* 0x000fea000383ffff */
.L_x_366:
[----:B------:R-:W-:Y:S01]  /*ea10*/  BSSY B0, `(.L_x_382) ;  /* 0x0000006000007945 */ /* 0x000fe20003800000 */
[----:B------:R-:W-:-:S07]  /*ea20*/  IMAD.MOV.U32 R15, RZ, RZ, -0x1 ;  /* 0xffffffffff0f7424 */ /* 0x000fce00078e00ff */
[----:B------:R-:W-:Y:S05]  /*ea30*/  WARPSYNC.COLLECTIVE R15, `(.L_x_383) ;  /* 0x000000000f0c7348 */ /* 0x000fea0003c00000 */
[----:B------:R-:W-:Y:S02]  /*ea40*/  ELECT P6, UR62, PT ;  /* 0x00000000003e782f */ /* 0x000fe400038c0000 */
[----:B------:R-:W-:Y:S01]  /*ea50*/  MOV R14, UR62 ;  /* 0x0000003e000e7c02 */ /* 0x000fe20008000f00 */
[----:B------:R-:W-:Y:S10]  /*ea60*/  ENDCOLLECTIVE ;  /* 0x000000000000791b */ /* 0x000ff40003800000 */
.L_x_383:
[----:B------:R-:W-:Y:S05]  /*ea70*/  BSYNC B0 ;  /* 0x0000000000007941 */ /* 0x000fea0003800000 */
.L_x_382:
[----:B------:R-:W-:Y:S05]  /*ea80*/  BRA `(.L_x_384) ;  /* 0xfffffff800387947 */ /* 0x000fea000383ffff */
.L_x_370:
[----:B0-----:R0:W1:Y:S02]  /*ea90*/  SYNCS.PHASECHK.TRANS64.TRYWAIT P0, [R7+URZ], R2 ;  /* 0x00000002070075a7 */ /* 0x001064000800017f */
[----:B-1----:R-:W-:Y:S05]  /*eaa0*/  @!P0 NANOSLEEP.SYNCS 0x989680 ;  /* 0x009896800000895d */ /* 0x002fea0003900000 */
[----:B------:R-:W1:Y:S02]  /*eab0*/  @!P0 SYNCS.PHASECHK.TRANS64 P0, [R7+URZ], R2 ;  /* 0x00000002070085a7 */ /* 0x000e64000800007f */
[----:B-1----:R-:W-:Y:S05]  /*eac0*/  @!P0 BRA `(.L_x_370) ;  /* 0xfffffffc00f08947 */ /* 0x002fea000383ffff */
[----:B------:R-:W-:Y:S05]  /*ead0*/  BRA `(.L_x_385) ;  /* 0xfffffff8007c7947 */ /* 0x000fea000383ffff */
.L_x_371:
[----:B0-----:R0:W1:Y:S02]  /*eae0*/  SYNCS.PHASECHK.TRANS64.TRYWAIT P0, [R9+URZ], R4 ;  /* 0x00000004090075a7 */ /* 0x001064000800017f */
[----:B-1----:R-:W-:Y:S05]  /*eaf0*/  @!P0 NANOSLEEP.SYNCS 0x989680 ;  /* 0x009896800000895d */ /* 0x002fea0003900000 */
[----:B------:R-:W1:Y:S02]  /*eb00*/  @!P0 SYNCS.PHASECHK.TRANS64 P0, [R9+URZ], R4 ;  /* 0x00000004090085a7 */ /* 0x000e64000800007f */
[----:B-1----:R-:W-:Y:S05]  /*eb10*/  @!P0 BRA `(.L_x_371) ;  /* 0xfffffffc00f08947 */ /* 0x002fea000383ffff */
[----:B------:R-:W-:Y:S05]  /*eb20*/  BRA `(.L_x_386) ;  /* 0xfffffff8008c7947 */ /* 0x000fea000383ffff */
.L_x_372:
[----:B0-----:R0:W1:Y:S02]  /*eb30*/  SYNCS.PHASECHK.TRANS64.TRYWAIT P0, [R6+URZ], R5 ;  /* 0x00000005060075a7 */ /* 0x001064000800017f */
[----:B-1----:R-:W-:Y:S05]  /*eb40*/  @!P0 NANOSLEEP.SYNCS 0x989680 ;  /* 0x009896800000895d */ /* 0x002fea0003900000 */
[----:B------:R-:W1:Y:S02]  /*eb50*/  @!P0 SYNCS.PHASECHK.TRANS64 P0, [R6+URZ], R5 ;  /* 0x00000005060085a7 */ /* 0x000e64000800007f */
[----:B-1----:R-:W-:Y:S05]  /*eb60*/  @!P0 BRA `(.L_x_372) ;  /* 0xfffffffc00f08947 */ /* 0x002fea000383ffff */
[----:B------:R-:W-:Y:S05]  /*eb70*/  BRA `(.L_x_387) ;  /* 0xfffffff8009c7947 */ /* 0x000fea000383ffff */
.L_x_373:
[----:B0-----:R0:W1:Y:S02]  /*eb80*/  SYNCS.PHASECHK.TRANS64.TRYWAIT P0, [R9+URZ], R4 ;  /* 0x00000004090075a7 */ /* 0x001064000800017f */
[----:B-1----:R-:W-:Y:S05]  /*eb90*/  @!P0 NANOSLEEP.SYNCS 0x989680 ;  /* 0x009896800000895d */ /* 0x002fea0003900000 */
[----:B------:R-:W1:Y:S02]  /*eba0*/  @!P0 SYNCS.PHASECHK.TRANS64 P0, [R9+URZ], R4 ;  /* 0x00000004090085a7 */ /* 0x000e64000800007f */
[----:B-1----:R-:W-:Y:S05]  /*ebb0*/  @!P0 BRA `(.L_x_373) ;  /* 0xfffffffc00f08947 */ /* 0x002fea000383ffff */
[----:B------:R-:W-:Y:S05]  /*ebc0*/  BRA `(.L_x_388) ;  /* 0xfffffff800ac7947 */ /* 0x000fea000383ffff */
.L_x_374:
[----:B0-----:R0:W1:Y:S02]  /*ebd0*/  SYNCS.PHASECHK.TRANS64.TRYWAIT P0, [R6+URZ], R5 ;  /* 0x00000005060075a7 */ /* 0x001064000800017f */
[----:B-1----:R-:W-:Y:S05]  /*ebe0*/  @!P0 NANOSLEEP.SYNCS 0x989680 ;  /* 0x009896800000895d */ /* 0x002fea0003900000 */
[----:B------:R-:W1:Y:S02]  /*ebf0*/  @!P0 SYNCS.PHASECHK.TRANS64 P0, [R6+URZ], R5 ;  /* 0x00000005060085a7 */ /* 0x000e64000800007f */
[----:B-1----:R-:W-:Y:S05]  /*ec00*/  @!P0 BRA `(.L_x_374) ;  /* 0xfffffffc00f08947 */ /* 0x002fea000383ffff */
[----:B------:R-:W-:Y:S05]  /*ec10*/  BRA `(.L_x_389) ;  /* 0xfffffff800bc7947 */ /* 0x000fea000383ffff */
.L_x_375:
[----:B0-----:R0:W1:Y:S02]  /*ec20*/  SYNCS.PHASECHK.TRANS64.TRYWAIT P0, [R9+URZ], R4 ;  /* 0x00000004090075a7 */ /* 0x001064000800017f */
[----:B-1----:R-:W-:Y:S05]  /*ec30*/  @!P0 NANOSLEEP.SYNCS 0x989680 ;  /* 0x009896800000895d */ /* 0x002fea0003900000 */
[----:B------:R-:W1:Y:S02]  /*ec40*/  @!P0 SYNCS.PHASECHK.TRANS64 P0, [R9+URZ], R4 ;  /* 0x00000004090085a7 */ /* 0x000e64000800007f */
[----:B-1----:R-:W-:Y:S05]  /*ec50*/  @!P0 BRA `(.L_x_375) ;  /* 0xfffffffc00f08947 */ /* 0x002fea000383ffff */
[----:B------:R-:W-:Y:S05]  /*ec60*/  BRA `(.L_x_390) ;  /* 0xfffffff800cc7947 */ /* 0x000fea000383ffff */
.L_x_376:
[----:B-1----:R1:W2:Y:S02]  /*ec70*/  SYNCS.PHASECHK.TRANS64.TRYWAIT P0, [R6+URZ], R5 ;  /* 0x00000005060075a7 */ /* 0x0022a4000800017f */
[----:B--2---:R-:W-:Y:S05]  /*ec80*/  @!P0 NANOSLEEP.SYNCS 0x989680 ;  /* 0x009896800000895d */ /* 0x004fea0003900000 */
[----:B------:R-:W2:Y:S02]  /*ec90*/  @!P0 SYNCS.PHASECHK.TRANS64 P0, [R6+URZ], R5 ;  /* 0x00000005060085a7 */ /* 0x000ea4000800007f */
[----:B--2---:R-:W-:Y:S05]  /*eca0*/  @!P0 BRA `(.L_x_376) ;  /* 0xfffffffc00f08947 */ /* 0x004fea000383ffff */
[----:B------:R-:W-:Y:S05]  /*ecb0*/  BRA `(.L_x_391) ;  /* 0xfffffff800d47947 */ /* 0x000fea000383ffff */
.L_x_392:
[----:B------:R-:W-:-:S00]  /*ecc0*/  BRA `(.L_x_392) ;  /* 0xfffffffc00fc7947 */ /* 0x000fc0000383ffff */
[----:B------:R-:W-:-:S00]  /*ecd0*/  NOP ;  /* 0x0000000000007918 */ /* 0x000fc00000000000 */
        /* <DEDUP_REMOVED lines=10> */
.L_x_393:


//--------------------- .nv.global.init           --------------------------
	.section	.nv.global.init,"aw",@progbits
.nv.global.init:
	.type		$str$22,@object
	.size		$str$22,($str$23 - $str$22)
$str$22:
        /*0000*/ 	.byte	0x6b, 0x5f, 0x74, 0x69, 0x6c, 0x65, 0x5f, 0x63, 0x6f, 0x75, 0x6e, 0x74, 0x20, 0x3e, 0x3d, 0x20
        /*0010*/ 	.byte	0x31, 0x00
	.type		$str$23,@object
	.size		$str$23,(__unnamed_1 - $str$23)
$str$23:
        /*0012*/ 	.byte	0x2f, 0x74, 0x6d, 0x70, 0x2f, 0x63, 0x75, 0x74, 0x6c, 0x61, 0x73, 0x73, 0x5f, 0x73, 0x77, 0x65
        /*0022*/ 	.byte	0x65, 0x70, 0x5f, 0x73, 0x72, 0x63, 0x2f, 0x69, 0x6e, 0x63, 0x6c, 0x75, 0x64, 0x65, 0x2f, 0x63
        /*0032*/ 	.byte	0x75, 0x74, 0x6c, 0x61, 0x73, 0x73, 0x2f, 0x67, 0x65, 0x6d, 0x6d, 0x2f, 0x63, 0x6f, 0x6c, 0x6c
        /*0042*/ 	.byte	0x65, 0x63, 0x74, 0x69, 0x76, 0x65, 0x2f, 0x73, 0x6d, 0x39, 0x30, 0x5f, 0x6d, 0x6d, 0x61, 0x5f
        /*0052*/ 	.byte	0x74, 0x6d, 0x61, 0x5f, 0x67, 0x6d, 0x6d, 0x61, 0x5f, 0x73, 0x73, 0x5f, 0x77, 0x61, 0x72, 0x70
        /*0062*/ 	.byte	0x73, 0x70, 0x65, 0x63, 0x69, 0x61, 0x6c, 0x69, 0x7a, 0x65, 0x64, 0x2e, 0x68, 0x70, 0x70, 0x00
	.type		__unnamed_1,@object
	.size		__unnamed_1,(.L_0 - __unnamed_1)
__unnamed_1:
        /*0072*/ 	.byte	0x76, 0x6f, 0x69, 0x64, 0x20, 0x63, 0x75, 0x74, 0x6c, 0x61, 0x73, 0x73, 0x3a, 0x3a, 0x67, 0x65
        /* <DEDUP_REMOVED lines=180> */
        /*0bc2*/ 	.byte	0x74, 0x69, 0x74, 0x79, 0x5d, 0x00
.L_0:


//--------------------- .nv.shared._ZN7cutlass13device_kernelINS_4gemm6kernel13GemmUniversalIN4cute5tupleIJiiiiEEENS1_10collective13CollectiveMmaINS1_34MainloopSm90TmaGmmaWarpSpecializedILi8ENS5_IJNS4_1CILi1EEESB_SB_EEENS1_35KernelTmaWarpSpecializedCooperativeEEENS5_IJNSA_ILi256EEENSA_ILi160EEENSA_ILi32EEEEEENS_10bfloat16_tENS5_IJlSB_lEEESJ_SK_NS4_8TiledMMAINS4_8MMA_AtomIJNS4_4SM904GMMA27MMA_64x32x16_F32BF16BF16_SSILNSO_5MajorE0ELSQ_0ELNSO_7ScaleInE1ELSR_1EEEEEENS4_6LayoutINS5_IJNSA_ILi2EEESB_SB_EEENS5_IJSB_NSA_ILi0EEESX_EEEEENS5_IJNS4_10UnderscoreES10_S10_EEEEENS4_13SM90_TMA_LOADENS4_14ComposedLayoutINS4_7SwizzleILi2ELi4ELi3EEENS4_18smem_ptr_flag_bitsILi16EEENSU_INS5_IJNSA_ILi8EEESH_EEENS5_IJSH_SB_EEEEEEEvNS4_8identityES13_S1D_vS1E_EENS_8epilogue10collective6detail29Sm90TmaWarpSpecializedAdapterINS1H_15DefaultEpilogueISJ_SK_SK_NS1G_6thread17LinearCombinationISJ_Li1EffLNS1L_9ScaleType4KindE0ELNS_15FloatRoundStyleE2ESJ_EENS1_15EpilogueDefaultEEEEEvvEEEEvNT_6ParamsE --------------------------
	.section	.nv.shared._ZN7cutlass13device_kernelINS_4gemm6kernel13GemmUniversalIN4cute5tupleIJiiiiEEENS1_10collective13CollectiveMmaINS1_34MainloopSm90TmaGmmaWarpSpecializedILi8ENS5_IJNS4_1CILi1EEESB_SB_EEENS1_35KernelTmaWarpSpecializedCooperativeEEENS5_IJNSA_ILi256EEENSA_ILi160EEENSA_ILi32EEEEEENS_10bfloat16_tENS5_IJlSB_lEEESJ_SK_NS4_8TiledMMAINS4_8MMA_AtomIJNS4_4SM904GMMA27MMA_64x32x16_F32BF16BF16_SSILNSO_5MajorE0ELSQ_0ELNSO_7ScaleInE1ELSR_1EEEEEENS4_6LayoutINS5_IJNSA_ILi2EEESB_SB_EEENS5_IJSB_NSA_ILi0EEESX_EEEEENS5_IJNS4_10UnderscoreES10_S10_EEEEENS4_13SM90_TMA_LOADENS4_14ComposedLayoutINS4_7SwizzleILi2ELi4ELi3EEENS4_18smem_ptr_flag_bitsILi16EEENSU_INS5_IJNSA_ILi8EEESH_EEENS5_IJSH_SB_EEEEEEEvNS4_8identityES13_S1D_vS1E_EENS_8epilogue10collective6detail29Sm90TmaWarpSpecializedAdapterINS1H_15DefaultEpilogueISJ_SK_SK_NS1G_6thread17LinearCombinationISJ_Li1EffLNS1L_9ScaleType4KindE0ELNS_15FloatRoundStyleE2ESJ_EENS1_15EpilogueDefaultEEEEEvvEEEEvNT_6ParamsE,"aw",@nobits
	.sectionflags	@""
	.align	16
	.zero		1024


//--------------------- .nv.shared.reserved.0     --------------------------
	.section	.nv.shared.reserved.0,"aw",@nobits
	.weak		__nv_reservedSMEM_offset_0_alias
	.size		__nv_reservedSMEM_offset_0_alias, 0, 0
	.other		__nv_reservedSMEM_offset_0_alias,@"STO_CUDA_RESERVED_SHARED STV_DEFAULT"
__nv_reservedSMEM_offset_0_alias:
	.zero		0


//--------------------- .nv.global                --------------------------
	.section	.nv.global,"aw",@nobits
.nv.global:
	.type		_ZN40_INTERNAL_a66554fa_4_k_cu_94b7eb99_157764cute1_E,@object
	.size		_ZN40_INTERNAL_a66554fa_4_k_cu_94b7eb99_157764cute1_E,(_ZN40_INTERNAL_a66554fa_4_k_cu_94b7eb99_157764cuda3std3__45__cpo6cbeginE - _ZN40_INTERNAL_a66554fa_4_k_cu_94b7eb99_157764cute1_E)
_ZN40_INTERNAL_a66554fa_4_k_cu_94b7eb99_157764cute1_E:
	.zero		1
	.type		_ZN40_INTERNAL_a66554fa_4_k_cu_94b7eb99_157764cuda3std3__45__cpo6cbeginE,@object
	.size		_ZN40_INTERNAL_a66554fa_4_k_cu_94b7eb99_157764cuda3std3__45__cpo6cbeginE,(_ZN40_INTERNAL_a66554fa_4_k_cu_94b7eb99_157764cuda3std3__48in_placeE - _ZN40_INTERNAL_a66554fa_4_k_cu_94b7eb99_157764cuda3std3__45__cpo6cbeginE)
_ZN40_INTERNAL_a66554fa_4_k_cu_94b7eb99_157764cuda3std3__45__cpo6cbeginE:
	.zero		1
	.type		_ZN40_INTERNAL_a66554fa_4_k_cu_94b7eb99_157764cuda3std3__48in_placeE,@object
	.size		_ZN40_INTERNAL_a66554fa_4_k_cu_94b7eb99_157764cuda3std3__48in_placeE,(_ZN40_INTERNAL_a66554fa_4_k_cu_94b7eb99_157764cuda3std6ranges3__45__cpo9iter_moveE - _ZN40_INTERNAL_a66554fa_4_k_cu_94b7eb99_157764cuda3std3__48in_placeE)
_ZN40_INTERNAL_a66554fa_4_k_cu_94b7eb99_157764cuda3std3__48in_placeE:
	.zero		1
	.type		_ZN40_INTERNAL_a66554fa_4_k_cu_94b7eb99_157764cuda3std6ranges3__45__cpo9iter_moveE,@object
	.size		_ZN40_INTERNAL_a66554fa_4_k_cu_94b7eb99_157764cuda3std6ranges3__45__cpo9iter_moveE,(_ZN40_INTERNAL_a66554fa_4_k_cu_94b7eb99_157764cuda3std3__45__cpo5beginE - _ZN40_INTERNAL_a66554fa_4_k_cu_94b7eb99_157764cuda3std6ranges3__45__cpo9iter_moveE)
_ZN40_INTERNAL_a66554fa_4_k_cu_94b7eb99_157764cuda3std6ranges3__45__cpo9iter_moveE:
	.zero		1
	.type		_ZN40_INTERNAL_a66554fa_4_k_cu_94b7eb99_157764cuda3std3__45__cpo5beginE,@object
	.size		_ZN40_INTERNAL_a66554fa_4_k_cu_94b7eb99_157764cuda3std3__45__cpo5beginE,(_ZN40_INTERNAL_a66554fa_4_k_cu_94b7eb99_157764cuda3std3__442_GLOBAL__N__a66554fa_4_k_cu_94b7eb99_157766ignoreE - _ZN40_INTERNAL_a66554fa_4_k_cu_94b7eb99_157764cuda3std3__45__cpo5beginE)
_ZN40_INTERNAL_a66554fa_4_k_cu_94b7eb99_157764cuda3std3__45__cpo5beginE:
	.zero		1
	.type		_ZN40_INTERNAL_a66554fa_4_k_cu_94b7eb99_157764cuda3std3__442_GLOBAL__N__a66554fa_4_k_cu_94b7eb99_157766ignoreE,@object
	.size		_ZN40_INTERNAL_a66554fa_4_k_cu_94b7eb99_157764cuda3std3__442_GLOBAL__N__a66554fa_4_k_cu_94b7eb99_157766ignoreE,(_ZN40_INTERNAL_a66554fa_4_k_cu_94b7eb99_157764cute7productE - _ZN40_INTERNAL_a66554fa_4_k_cu_94b7eb99_157764cuda3std3__442_GLOBAL__N__a66554fa_4_k_cu_94b7eb99_157766ignoreE)
_ZN40_INTERNAL_a66554fa_4_k_cu_94b7eb99_157764cuda3std3__442_GLOBAL__N__a66554fa_4_k_cu_94b7eb99_157766ignoreE:
	.zero		1
	.type		_ZN40_INTERNAL_a66554fa_4_k_cu_94b7eb99_157764cute7productE,@object
	.size		_ZN40_INTERNAL_a66554fa_4_k_cu_94b7eb99_157764cute7productE,(_ZN40_INTERNAL_a66554fa_4_k_cu_94b7eb99_157764cuda3std3__45__cpo3endE - _ZN40_INTERNAL_a66554fa_4_k_cu_94b7eb99_157764cute7productE)
_ZN40_INTERNAL_a66554fa_4_k_cu_94b7eb99_157764cute7productE:
	.zero		1
	.type		_ZN40_INTERNAL_a66554fa_4_k_cu_94b7eb99_157764cuda3std3__45__cpo3endE,@object
	.size		_ZN40_INTERNAL_a66554fa_4_k_cu_94b7eb99_157764cuda3std3__45__cpo3endE,(_ZN40_INTERNAL_a66554fa_4_k_cu_94b7eb99_157764cuda3std3__419piecewise_constructE - _ZN40_INTERNAL_a66554fa_4_k_cu_94b7eb99_157764cuda3std3__45__cpo3endE)
_ZN40_INTERNAL_a66554fa_4_k_cu_94b7eb99_157764cuda3std3__45__cpo3endE:
	.zero		1
	.type		_ZN40_INTERNAL_a66554fa_4_k_cu_94b7eb99_157764cuda3std3__419piecewise_constructE,@object
	.size		_ZN40_INTERNAL_a66554fa_4_k_cu_94b7eb99_157764cuda3std3__419piecewise_constructE,(_ZN40_INTERNAL_a66554fa_4_k_cu_94b7eb99_157764cuda3std3__45__cpo4cendE - _ZN40_INTERNAL_a66554fa_4_k_cu_94b7eb99_157764cuda3std3__419piecewise_constructE)
_ZN40_INTERNAL_a66554fa_4_k_cu_94b7eb99_157764cuda3std3__419piecewise_constructE:
	.zero		1
	.type		_ZN40_INTERNAL_a66554fa_4_k_cu_94b7eb99_157764cuda3std3__45__cpo4cendE,@object
	.size		_ZN40_INTERNAL_a66554fa_4_k_cu_94b7eb99_157764cuda3std3__45__cpo4cendE,(_ZN40_INTERNAL_a66554fa_4_k_cu_94b7eb99_157764cuda3std6ranges3__45__cpo4swapE - _ZN40_INTERNAL_a66554fa_4_k_cu_94b7eb99_157764cuda3std3__45__cpo4cendE)
_ZN40_INTERNAL_a66554fa_4_k_cu_94b7eb99_157764cuda3std3__45__cpo4cendE:
	.zero		1
	.type		_ZN40_INTERNAL_a66554fa_4_k_cu_94b7eb99_157764cuda3std6ranges3__45__cpo4swapE,@object
	.size		_ZN40_INTERNAL_a66554fa_4_k_cu_94b7eb99_157764cuda3std6ranges3__45__cpo4swapE,(.L_8 - _ZN40_INTERNAL_a66554fa_4_k_cu_94b7eb99_157764cuda3std6ranges3__45__cpo4swapE)
_ZN40_INTERNAL_a66554fa_4_k_cu_94b7eb99_157764cuda3std6ranges3__45__cpo4swapE:
	.zero		1
.L_8:


//--------------------- .nv.constant0._ZN7cutlass13device_kernelINS_4gemm6kernel13GemmUniversalIN4cute5tupleIJiiiiEEENS1_10collective13CollectiveMmaINS1_34MainloopSm90TmaGmmaWarpSpecializedILi8ENS5_IJNS4_1CILi1EEESB_SB_EEENS1_35KernelTmaWarpSpecializedCooperativeEEENS5_IJNSA_ILi256EEENSA_ILi160EEENSA_ILi32EEEEEENS_10bfloat16_tENS5_IJlSB_lEEESJ_SK_NS4_8TiledMMAINS4_8MMA_AtomIJNS4_4SM904GMMA27MMA_64x32x16_F32BF16BF16_SSILNSO_5MajorE0ELSQ_0ELNSO_7ScaleInE1ELSR_1EEEEEENS4_6LayoutINS5_IJNSA_ILi2EEESB_SB_EEENS5_IJSB_NSA_ILi0EEESX_EEEEENS5_IJNS4_10UnderscoreES10_S10_EEEEENS4_13SM90_TMA_LOADENS4_14ComposedLayoutINS4_7SwizzleILi2ELi4ELi3EEENS4_18smem_ptr_flag_bitsILi16EEENSU_INS5_IJNSA_ILi8EEESH_EEENS5_IJSH_SB_EEEEEEEvNS4_8identityES13_S1D_vS1E_EENS_8epilogue10collective6detail29Sm90TmaWarpSpecializedAdapterINS1H_15DefaultEpilogueISJ_SK_SK_NS1G_6thread17LinearCombinationISJ_Li1EffLNS1L_9ScaleType4KindE0ELNS_15FloatRoundStyleE2ESJ_EENS1_15EpilogueDefaultEEEEEvvEEEEvNT_6ParamsE --------------------------
	.section	.nv.constant0._ZN7cutlass13device_kernelINS_4gemm6kernel13GemmUniversalIN4cute5tupleIJiiiiEEENS1_10collective13CollectiveMmaINS1_34MainloopSm90TmaGmmaWarpSpecializedILi8ENS5_IJNS4_1CILi1EEESB_SB_EEENS1_35KernelTmaWarpSpecializedCooperativeEEENS5_IJNSA_ILi256EEENSA_ILi160EEENSA_ILi32EEEEEENS_10bfloat16_tENS5_IJlSB_lEEESJ_SK_NS4_8TiledMMAINS4_8MMA_AtomIJNS4_4SM904GMMA27MMA_64x32x16_F32BF16BF16_SSILNSO_5MajorE0ELSQ_0ELNSO_7ScaleInE1ELSR_1EEEEEENS4_6LayoutINS5_IJNSA_ILi2EEESB_SB_EEENS5_IJSB_NSA_ILi0EEESX_EEEEENS5_IJNS4_10UnderscoreES10_S10_EEEEENS4_13SM90_TMA_LOADENS4_14ComposedLayoutINS4_7SwizzleILi2ELi4ELi3EEENS4_18smem_ptr_flag_bitsILi16EEENSU_INS5_IJNSA_ILi8EEESH_EEENS5_IJSH_SB_EEEEEEEvNS4_8identityES13_S1D_vS1E_EENS_8epilogue10collective6detail29Sm90TmaWarpSpecializedAdapterINS1H_15DefaultEpilogueISJ_SK_SK_NS1G_6thread17LinearCombinationISJ_Li1EffLNS1L_9ScaleType4KindE0ELNS_15FloatRoundStyleE2ESJ_EENS1_15EpilogueDefaultEEEEEvvEEEEvNT_6ParamsE,"a",@progbits
	.sectionflags	@""
	.align	4
.nv.constant0._ZN7cutlass13device_kernelINS_4gemm6kernel13GemmUniversalIN4cute5tupleIJiiiiEEENS1_10collective13CollectiveMmaINS1_34MainloopSm90TmaGmmaWarpSpecializedILi8ENS5_IJNS4_1CILi1EEESB_SB_EEENS1_35KernelTmaWarpSpecializedCooperativeEEENS5_IJNSA_ILi256EEENSA_ILi160EEENSA_ILi32EEEEEENS_10bfloat16_tENS5_IJlSB_lEEESJ_SK_NS4_8TiledMMAINS4_8MMA_AtomIJNS4_4SM904GMMA27MMA_64x32x16_F32BF16BF16_SSILNSO_5MajorE0ELSQ_0ELNSO_7ScaleInE1ELSR_1EEEEEENS4_6LayoutINS5_IJNSA_ILi2EEESB_SB_EEENS5_IJSB_NSA_ILi0EEESX_EEEEENS5_IJNS4_10UnderscoreES10_S10_EEEEENS4_13SM90_TMA_LOADENS4_14ComposedLayoutINS4_7SwizzleILi2ELi4ELi3EEENS4_18smem_ptr_flag_bitsILi16EEENSU_INS5_IJNSA_ILi8EEESH_EEENS5_IJSH_SB_EEEEEEEvNS4_8identityES13_S1D_vS1E_EENS_8epilogue10collective6detail29Sm90TmaWarpSpecializedAdapterINS1H_15DefaultEpilogueISJ_SK_SK_NS1G_6thread17LinearCombinationISJ_Li1EffLNS1L_9ScaleType4KindE0ELNS_15FloatRoundStyleE2ESJ_EENS1_15EpilogueDefaultEEEEEvvEEEEvNT_6ParamsE:
	.zero		1664


//--------------------- SYMBOLS --------------------------

	.type		.nv.reservedSmem.offset0,@object
	.size		.nv.reservedSmem.offset0,0x4
	.type		__assertfail,@function
